//
// Generated by NVIDIA NVVM Compiler
//
// Compiler Build ID: CL-36424714
// Cuda compilation tools, release 13.0, V13.0.88
// Based on NVVM 20.0.0
//

.version 9.0
.target sm_100
.address_size 64

	// .globl	_Z8alignGPUPcS_PiS0_iiiiiiiii
.extern .func  (.param .b32 func_retval0) vprintf
(
	.param .b64 vprintf_param_0,
	.param .b64 vprintf_param_1
)
;
.global .align 1 .b8 $str[31] = {10, 95, 95, 95, 95, 95, 95, 95, 95, 95, 95, 95, 95, 95, 95, 95, 95, 95, 95, 95, 95, 95, 95, 95, 95, 95, 95, 95, 95, 10};
.global .align 1 .b8 $str$1[6] = {45, 226, 136, 158, 44};
.global .align 1 .b8 $str$2[4] = {37, 100, 44};
.global .align 1 .b8 $str$3[2] = {10};
.global .align 1 .b8 $str$4[2] = {124};
.global .align 1 .b8 $str$5[52] = {91, 109, 95, 103, 101, 116, 32, 116, 104, 114, 101, 97, 100, 32, 37, 100, 93, 32, 111, 117, 116, 32, 111, 102, 32, 98, 111, 117, 110, 100, 115, 32, 115, 101, 116, 32, 105, 121, 58, 32, 37, 100, 44, 32, 105, 120, 58, 32, 37, 100, 10};
.global .align 1 .b8 $str$7[81] = {91, 109, 95, 103, 101, 116, 32, 116, 104, 114, 101, 97, 100, 32, 37, 100, 93, 32, 103, 101, 116, 116, 105, 110, 103, 32, 118, 97, 108, 58, 32, 37, 100, 44, 32, 97, 116, 32, 105, 121, 58, 37, 100, 44, 32, 105, 120, 58, 37, 100, 44, 32, 111, 110, 32, 109, 97, 116, 114, 105, 120, 58, 32, 37, 100, 44, 32, 97, 116, 32, 105, 110, 100, 101, 120, 58, 32, 37, 100, 10};
.global .align 1 .b8 $str$8[52] = {91, 109, 95, 115, 101, 116, 32, 116, 104, 114, 101, 97, 100, 32, 37, 100, 93, 32, 111, 117, 116, 32, 111, 102, 32, 98, 111, 117, 110, 100, 115, 32, 115, 101, 116, 32, 105, 121, 58, 32, 37, 100, 44, 32, 105, 120, 58, 32, 37, 100, 10};
.global .align 1 .b8 $str$10[76] = {91, 109, 95, 115, 101, 116, 32, 116, 104, 114, 101, 97, 100, 32, 37, 100, 93, 32, 115, 101, 116, 116, 105, 110, 103, 32, 118, 97, 108, 58, 32, 37, 100, 44, 32, 105, 121, 58, 37, 100, 44, 32, 105, 120, 58, 37, 100, 44, 32, 97, 116, 32, 105, 110, 100, 101, 120, 58, 32, 37, 100, 32, 111, 110, 32, 109, 97, 116, 114, 105, 120, 32, 37, 100, 10};
.extern .shared .align 16 .b8 s[];
.global .align 1 .b8 $str$11[32] = {111, 117, 116, 32, 111, 102, 32, 98, 111, 117, 110, 100, 115, 32, 105, 121, 32, 61, 32, 37, 100, 44, 32, 105, 120, 32, 61, 32, 37, 100, 10};
.global .align 1 .b8 $str$12[18] = {99, 117, 114, 95, 97, 110, 116, 100, 95, 110, 117, 109, 58, 32, 37, 100, 10};

.visible .entry _Z8alignGPUPcS_PiS0_iiiiiiiii(
	.param .u64 .ptr .align 1 _Z8alignGPUPcS_PiS0_iiiiiiiii_param_0,
	.param .u64 .ptr .align 1 _Z8alignGPUPcS_PiS0_iiiiiiiii_param_1,
	.param .u64 .ptr .align 1 _Z8alignGPUPcS_PiS0_iiiiiiiii_param_2,
	.param .u64 .ptr .align 1 _Z8alignGPUPcS_PiS0_iiiiiiiii_param_3,
	.param .u32 _Z8alignGPUPcS_PiS0_iiiiiiiii_param_4,
	.param .u32 _Z8alignGPUPcS_PiS0_iiiiiiiii_param_5,
	.param .u32 _Z8alignGPUPcS_PiS0_iiiiiiiii_param_6,
	.param .u32 _Z8alignGPUPcS_PiS0_iiiiiiiii_param_7,
	.param .u32 _Z8alignGPUPcS_PiS0_iiiiiiiii_param_8,
	.param .u32 _Z8alignGPUPcS_PiS0_iiiiiiiii_param_9,
	.param .u32 _Z8alignGPUPcS_PiS0_iiiiiiiii_param_10,
	.param .u32 _Z8alignGPUPcS_PiS0_iiiiiiiii_param_11,
	.param .u32 _Z8alignGPUPcS_PiS0_iiiiiiiii_param_12
)
{
	.local .align 8 .b8 	__local_depot0[56];
	.reg .b64 	%SP;
	.reg .b64 	%SPL;
	.reg .pred 	%p<64>;
	.reg .b16 	%rs<3>;
	.reg .b32 	%r<411>;
	.reg .b32 	%f<4>;
	.reg .b64 	%rd<158>;

	mov.u64 	%SPL, __local_depot0;
	cvta.local.u64 	%SP, %SPL;
	ld.param.u64 	%rd19, [_Z8alignGPUPcS_PiS0_iiiiiiiii_param_0];
	ld.param.u64 	%rd20, [_Z8alignGPUPcS_PiS0_iiiiiiiii_param_1];
	ld.param.u64 	%rd21, [_Z8alignGPUPcS_PiS0_iiiiiiiii_param_2];
	ld.param.u64 	%rd22, [_Z8alignGPUPcS_PiS0_iiiiiiiii_param_3];
	ld.param.u32 	%r113, [_Z8alignGPUPcS_PiS0_iiiiiiiii_param_4];
	ld.param.u32 	%r114, [_Z8alignGPUPcS_PiS0_iiiiiiiii_param_6];
	ld.param.u32 	%r115, [_Z8alignGPUPcS_PiS0_iiiiiiiii_param_7];
	ld.param.u32 	%r116, [_Z8alignGPUPcS_PiS0_iiiiiiiii_param_8];
	cvta.to.global.u64 	%rd1, %rd22;
	add.u64 	%rd23, %SP, 0;
	add.u64 	%rd2, %SPL, 0;
	add.u64 	%rd3, %SPL, 0;
	add.u64 	%rd4, %SPL, 0;
	add.u64 	%rd5, %SPL, 0;
	add.u64 	%rd6, %SPL, 48;
	shl.b32 	%r117, %r113, 2;
	mov.u32 	%r118, s;
	add.s32 	%r1, %r118, %r117;
	mov.u32 	%r119, %ntid.x;
	mov.u32 	%r120, %ntid.y;
	mul.lo.s32 	%r2, %r119, %r120;
	add.s32 	%r121, %r115, %r116;
	add.s32 	%r3, %r121, -1;
	mov.u32 	%r4, %tid.x;
	shl.b32 	%r122, %r4, 2;
	add.s32 	%r5, %r1, %r122;
	mov.b32 	%r123, 0;
	st.shared.u32 	[%r5], %r123;
	setp.lt.s32 	%p1, %r3, 1;
	@%p1 bra 	$L__BB0_77;
	cvta.to.local.u64 	%rd7, %rd23;
	cvta.to.local.u64 	%rd8, %rd23;
	cvta.to.local.u64 	%rd9, %rd23;
	cvta.to.local.u64 	%rd10, %rd23;
	cvta.to.local.u64 	%rd11, %rd23;
	cvta.to.local.u64 	%rd12, %rd23;
	cvta.to.local.u64 	%rd13, %rd23;
	cvta.to.local.u64 	%rd14, %rd23;
	cvta.to.local.u64 	%rd15, %rd23;
	cvta.to.local.u64 	%rd16, %rd23;
	mov.u32 	%r125, %ntid.z;
	mul.lo.s32 	%r6, %r2, %r125;
	mul.lo.s32 	%r7, %r115, 6;
	mul.lo.s32 	%r8, %r115, 3;
	add.s32 	%r9, %r116, -1;
	and.b32  	%r10, %r113, 3;
	and.b32  	%r11, %r113, 2147483644;
	neg.s32 	%r12, %r11;
	cvta.to.global.u64 	%rd17, %rd20;
	cvta.to.global.u64 	%rd18, %rd19;
	mov.b32 	%r13, 0;
	mov.u32 	%r17, %r13;
	mov.u32 	%r15, %r13;
$L__BB0_2:
	add.s32 	%r16, %r13, 1;
	setp.ge.s32 	%p2, %r13, %r116;
	selp.u32 	%r126, 1, 0, %p2;
	add.s32 	%r17, %r17, %r126;
	sub.s32 	%r32, %r15, %r4;
	add.s32 	%r31, %r17, %r4;
	or.b32  	%r128, %r31, %r32;
	setp.lt.s32 	%p3, %r128, 0;
	setp.ge.s32 	%p4, %r31, %r115;
	setp.ge.s32 	%p5, %r32, %r116;
	or.pred  	%p6, %p4, %p5;
	or.pred  	%p7, %p6, %p3;
	@%p7 bra 	$L__BB0_18;
	add.s32 	%r20, %r17, %r15;
	add.s32 	%r21, %r20, -1;
	add.s32 	%r22, %r20, -2;
	mul.hi.u32 	%r129, %r21, -1431655765;
	shr.u32 	%r130, %r129, 1;
	mul.lo.s32 	%r131, %r130, 3;
	sub.s32 	%r132, %r21, %r131;
	add.s32 	%r133, %r132, 6;
	mul.lo.s32 	%r23, %r133, %r115;
	mad.lo.s32 	%r24, %r115, -6, %r23;
	mul.hi.u32 	%r134, %r20, -1431655765;
	shr.u32 	%r135, %r134, 1;
	mul.lo.s32 	%r136, %r135, 3;
	sub.s32 	%r137, %r20, %r136;
	mul.lo.s32 	%r25, %r137, %r115;
	add.s32 	%r26, %r24, %r7;
	add.s32 	%r27, %r24, %r8;
	mul.hi.u32 	%r138, %r22, -1431655765;
	shr.u32 	%r139, %r138, 1;
	mul.lo.s32 	%r140, %r139, 3;
	sub.s32 	%r141, %r22, %r140;
	mad.lo.s32 	%r28, %r141, %r115, %r7;
$L__BB0_4:
	setp.ne.s32 	%p8, %r32, 0;
	@%p8 bra 	$L__BB0_8;
	setp.lt.s32 	%p22, %r116, 1;
	@%p22 bra 	$L__BB0_7;
	mul.hi.u32 	%r253, %r31, -1431655765;
	shr.u32 	%r254, %r253, 1;
	mul.lo.s32 	%r255, %r254, 3;
	sub.s32 	%r256, %r31, %r255;
	setp.lt.u32 	%p23, %r31, %r116;
	selp.b32 	%r257, %r31, %r9, %p23;
	mad.lo.s32 	%r258, %r256, %r115, %r257;
	mov.b32 	%r259, -2147483648;
	st.local.v2.u32 	[%rd5], {%r4, %r259};
	mov.b32 	%r260, 0;
	st.local.v2.u32 	[%rd5+8], {%r260, %r31};
	mov.b32 	%r261, 1;
	st.local.v2.u32 	[%rd5+16], {%r258, %r261};
	mov.u64 	%rd74, $str$10;
	cvta.global.u64 	%rd75, %rd74;
	add.u64 	%rd76, %SP, 0;
	{ // callseq 15, 0
	.param .b64 param0;
	st.param.b64 	[param0], %rd75;
	.param .b64 param1;
	st.param.b64 	[param1], %rd76;
	.param .b32 retval0;
	call.uni (retval0), 
	vprintf, 
	(
	param0, 
	param1
	);
	ld.param.b32 	%r262, [retval0];
	} // callseq 15
	shl.b32 	%r264, %r258, 2;
	mov.u32 	%r265, s;
	add.s32 	%r266, %r265, %r264;
	st.shared.u32 	[%r266], %r259;
	add.s32 	%r267, %r258, %r8;
	add.u64 	%rd77, %SP, 24;
	add.u64 	%rd78, %SPL, 24;
	st.local.v2.u32 	[%rd78], {%r4, %r260};
	st.local.v2.u32 	[%rd78+8], {%r260, %r31};
	mov.b32 	%r268, 2;
	st.local.v2.u32 	[%rd78+16], {%r267, %r268};
	{ // callseq 16, 0
	.param .b64 param0;
	st.param.b64 	[param0], %rd75;
	.param .b64 param1;
	st.param.b64 	[param1], %rd77;
	.param .b32 retval0;
	call.uni (retval0), 
	vprintf, 
	(
	param0, 
	param1
	);
	ld.param.b32 	%r269, [retval0];
	} // callseq 16
	mul.lo.s32 	%r271, %r115, 12;
	add.s32 	%r272, %r266, %r271;
	st.shared.u32 	[%r272], %r260;
	add.s32 	%r273, %r267, %r8;
	add.u64 	%rd80, %SPL, 24;
	st.local.v2.u32 	[%rd80], {%r4, %r260};
	st.local.v2.u32 	[%rd80+8], {%r260, %r31};
	mov.b32 	%r274, 3;
	st.local.v2.u32 	[%rd80+16], {%r273, %r274};
	{ // callseq 17, 0
	.param .b64 param0;
	st.param.b64 	[param0], %rd75;
	.param .b64 param1;
	st.param.b64 	[param1], %rd77;
	.param .b32 retval0;
	call.uni (retval0), 
	vprintf, 
	(
	param0, 
	param1
	);
	ld.param.b32 	%r275, [retval0];
	} // callseq 17
	add.s32 	%r277, %r272, %r271;
	st.shared.u32 	[%r277], %r260;
	bra.uni 	$L__BB0_17;
$L__BB0_7:
	mov.b32 	%r278, 0;
	st.local.v2.u32 	[%rd5], {%r4, %r278};
	st.local.u32 	[%rd5+8], %r31;
	mov.u64 	%rd81, $str$8;
	cvta.global.u64 	%rd82, %rd81;
	add.u64 	%rd83, %SP, 0;
	{ // callseq 18, 0
	.param .b64 param0;
	st.param.b64 	[param0], %rd82;
	.param .b64 param1;
	st.param.b64 	[param1], %rd83;
	.param .b32 retval0;
	call.uni (retval0), 
	vprintf, 
	(
	param0, 
	param1
	);
	ld.param.b32 	%r279, [retval0];
	} // callseq 18
	mov.b32 	%r281, -1;
	st.global.u32 	[%rd1], %r281;
	bra.uni 	$L__BB0_84;
$L__BB0_8:
	setp.ne.s32 	%p9, %r31, 0;
	@%p9 bra 	$L__BB0_11;
	setp.gt.s32 	%p21, %r115, 0;
	@%p21 bra 	$L__BB0_16;
	st.local.v2.u32 	[%rd4], {%r4, %r32};
	mov.b32 	%r249, 0;
	st.local.u32 	[%rd4+8], %r249;
	mov.u64 	%rd71, $str$8;
	cvta.global.u64 	%rd72, %rd71;
	add.u64 	%rd73, %SP, 0;
	{ // callseq 14, 0
	.param .b64 param0;
	st.param.b64 	[param0], %rd72;
	.param .b64 param1;
	st.param.b64 	[param1], %rd73;
	.param .b32 retval0;
	call.uni (retval0), 
	vprintf, 
	(
	param0, 
	param1
	);
	ld.param.b32 	%r250, [retval0];
	} // callseq 14
	mov.b32 	%r252, -1;
	st.global.u32 	[%rd1], %r252;
	bra.uni 	$L__BB0_84;
$L__BB0_11:
	setp.lt.s32 	%p10, %r21, %r116;
	add.s32 	%r40, %r32, -1;
	setp.ge.s32 	%p11, %r116, %r32;
	sub.s32 	%r34, %r116, %r32;
	selp.b32 	%r142, %r31, %r34, %p10;
	add.s32 	%r143, %r23, %r142;
	shl.b32 	%r144, %r143, 2;
	mov.u32 	%r145, s;
	add.s32 	%r146, %r145, %r144;
	ld.shared.u32 	%r35, [%r146];
	st.local.v2.u32 	[%rd14], {%r4, %r35};
	st.local.v2.u32 	[%rd14+8], {%r40, %r31};
	mov.b32 	%r147, 3;
	st.local.v2.u32 	[%rd14+16], {%r147, %r143};
	mov.u64 	%rd38, $str$7;
	cvta.global.u64 	%rd39, %rd38;
	add.u64 	%rd40, %SP, 0;
	{ // callseq 0, 0
	.param .b64 param0;
	st.param.b64 	[param0], %rd39;
	.param .b64 param1;
	st.param.b64 	[param1], %rd40;
	.param .b32 retval0;
	call.uni (retval0), 
	vprintf, 
	(
	param0, 
	param1
	);
	ld.param.b32 	%r148, [retval0];
	} // callseq 0
	@%p11 bra 	$L__BB0_13;
	mov.b32 	%r224, -1;
	st.global.u32 	[%rd1], %r224;
	bra.uni 	$L__BB0_84;
$L__BB0_13:
	setp.lt.u32 	%p12, %r20, %r116;
	setp.lt.u32 	%p13, %r21, %r116;
	selp.b32 	%r150, %r31, %r34, %p13;
	add.s32 	%r151, %r150, %r24;
	shl.b32 	%r152, %r151, 2;
	mov.u32 	%r153, s;
	add.s32 	%r154, %r153, %r152;
	ld.shared.u32 	%r155, [%r154];
	add.u64 	%rd41, %SP, 24;
	add.u64 	%rd42, %SPL, 24;
	st.local.v2.u32 	[%rd42], {%r4, %r155};
	st.local.v2.u32 	[%rd42+8], {%r40, %r31};
	mov.b32 	%r156, 1;
	st.local.v2.u32 	[%rd42+16], {%r156, %r151};
	mov.u64 	%rd43, $str$7;
	cvta.global.u64 	%rd44, %rd43;
	{ // callseq 1, 0
	.param .b64 param0;
	st.param.b64 	[param0], %rd44;
	.param .b64 param1;
	st.param.b64 	[param1], %rd41;
	.param .b32 retval0;
	call.uni (retval0), 
	vprintf, 
	(
	param0, 
	param1
	);
	ld.param.b32 	%r157, [retval0];
	} // callseq 1
	setp.eq.s32 	%p14, %r35, -2147483648;
	add.s32 	%r159, %r35, -4;
	setp.eq.s32 	%p15, %r155, -2147483648;
	add.s32 	%r160, %r155, -1;
	selp.b32 	%r161, -2147483648, %r160, %p15;
	max.s32 	%r162, %r159, %r161;
	selp.b32 	%r163, %r161, %r162, %p14;
	not.b32 	%r164, %r32;
	add.s32 	%r165, %r116, %r164;
	selp.b32 	%r166, %r31, %r165, %p12;
	add.s32 	%r42, %r166, %r25;
	st.local.v2.u32 	[%rd13], {%r4, %r163};
	st.local.v2.u32 	[%rd13+8], {%r32, %r31};
	st.local.v2.u32 	[%rd13+16], {%r42, %r156};
	mov.u64 	%rd45, $str$10;
	cvta.global.u64 	%rd46, %rd45;
	add.u64 	%rd47, %SP, 0;
	{ // callseq 2, 0
	.param .b64 param0;
	st.param.b64 	[param0], %rd46;
	.param .b64 param1;
	st.param.b64 	[param1], %rd47;
	.param .b32 retval0;
	call.uni (retval0), 
	vprintf, 
	(
	param0, 
	param1
	);
	ld.param.b32 	%r167, [retval0];
	} // callseq 2
	shl.b32 	%r169, %r42, 2;
	add.s32 	%r47, %r153, %r169;
	st.shared.u32 	[%r47], %r163;
	add.s32 	%r52, %r31, -1;
	selp.b32 	%r49, %r52, %r165, %p13;
	add.s32 	%r170, %r26, %r49;
	shl.b32 	%r171, %r170, 2;
	add.s32 	%r172, %r153, %r171;
	ld.shared.u32 	%r50, [%r172];
	st.local.v2.u32 	[%rd12], {%r4, %r50};
	st.local.v2.u32 	[%rd12+8], {%r32, %r52};
	mov.b32 	%r173, 3;
	st.local.v2.u32 	[%rd12+16], {%r173, %r170};
	{ // callseq 3, 0
	.param .b64 param0;
	st.param.b64 	[param0], %rd44;
	.param .b64 param1;
	st.param.b64 	[param1], %rd47;
	.param .b32 retval0;
	call.uni (retval0), 
	vprintf, 
	(
	param0, 
	param1
	);
	ld.param.b32 	%r174, [retval0];
	} // callseq 3
	setp.gt.s32 	%p16, %r31, %r115;
	@%p16 bra 	$L__BB0_15;
	setp.lt.u32 	%p17, %r22, %r116;
	add.s32 	%r176, %r27, %r49;
	shl.b32 	%r177, %r176, 2;
	mov.u32 	%r178, s;
	add.s32 	%r179, %r178, %r177;
	ld.shared.u32 	%r180, [%r179];
	st.local.v2.u32 	[%rd3], {%r4, %r180};
	st.local.v2.u32 	[%rd3+8], {%r32, %r52};
	mov.b32 	%r181, 2;
	st.local.v2.u32 	[%rd3+16], {%r181, %r176};
	mov.u64 	%rd49, $str$7;
	cvta.global.u64 	%rd50, %rd49;
	add.u64 	%rd51, %SP, 0;
	{ // callseq 4, 0
	.param .b64 param0;
	st.param.b64 	[param0], %rd50;
	.param .b64 param1;
	st.param.b64 	[param1], %rd51;
	.param .b32 retval0;
	call.uni (retval0), 
	vprintf, 
	(
	param0, 
	param1
	);
	ld.param.b32 	%r182, [retval0];
	} // callseq 4
	setp.eq.s32 	%p18, %r50, -2147483648;
	add.s32 	%r184, %r50, -4;
	setp.eq.s32 	%p19, %r180, -2147483648;
	add.s32 	%r185, %r180, -1;
	selp.b32 	%r186, -2147483648, %r185, %p19;
	max.s32 	%r187, %r184, %r186;
	selp.b32 	%r188, %r186, %r187, %p18;
	add.s32 	%r189, %r42, %r8;
	st.local.v2.u32 	[%rd11], {%r4, %r188};
	st.local.v2.u32 	[%rd11+8], {%r32, %r31};
	st.local.v2.u32 	[%rd11+16], {%r189, %r181};
	mov.u64 	%rd52, $str$10;
	cvta.global.u64 	%rd53, %rd52;
	{ // callseq 5, 0
	.param .b64 param0;
	st.param.b64 	[param0], %rd53;
	.param .b64 param1;
	st.param.b64 	[param1], %rd51;
	.param .b32 retval0;
	call.uni (retval0), 
	vprintf, 
	(
	param0, 
	param1
	);
	ld.param.b32 	%r190, [retval0];
	} // callseq 5
	mul.lo.s32 	%r192, %r115, 12;
	add.s32 	%r193, %r47, %r192;
	st.shared.u32 	[%r193], %r188;
	ld.shared.u32 	%r194, [%r47];
	st.local.v2.u32 	[%rd10], {%r4, %r194};
	st.local.v2.u32 	[%rd10+8], {%r32, %r31};
	mov.b32 	%r195, 1;
	st.local.v2.u32 	[%rd10+16], {%r195, %r42};
	{ // callseq 6, 0
	.param .b64 param0;
	st.param.b64 	[param0], %rd50;
	.param .b64 param1;
	st.param.b64 	[param1], %rd51;
	.param .b32 retval0;
	call.uni (retval0), 
	vprintf, 
	(
	param0, 
	param1
	);
	ld.param.b32 	%r196, [retval0];
	} // callseq 6
	ld.shared.u32 	%r198, [%r193];
	st.local.v2.u32 	[%rd9], {%r4, %r198};
	st.local.v2.u32 	[%rd9+8], {%r32, %r31};
	st.local.v2.u32 	[%rd9+16], {%r181, %r189};
	{ // callseq 7, 0
	.param .b64 param0;
	st.param.b64 	[param0], %rd50;
	.param .b64 param1;
	st.param.b64 	[param1], %rd51;
	.param .b32 retval0;
	call.uni (retval0), 
	vprintf, 
	(
	param0, 
	param1
	);
	ld.param.b32 	%r199, [retval0];
	} // callseq 7
	selp.b32 	%r201, %r52, %r34, %p17;
	add.s32 	%r202, %r28, %r201;
	shl.b32 	%r203, %r202, 2;
	add.s32 	%r204, %r178, %r203;
	ld.shared.u32 	%r205, [%r204];
	st.local.v2.u32 	[%rd8], {%r4, %r205};
	st.local.v2.u32 	[%rd8+8], {%r40, %r52};
	mov.b32 	%r206, 3;
	st.local.v2.u32 	[%rd8+16], {%r206, %r202};
	{ // callseq 8, 0
	.param .b64 param0;
	st.param.b64 	[param0], %rd50;
	.param .b64 param1;
	st.param.b64 	[param1], %rd51;
	.param .b32 retval0;
	call.uni (retval0), 
	vprintf, 
	(
	param0, 
	param1
	);
	ld.param.b32 	%r207, [retval0];
	} // callseq 8
	sub.s32 	%r209, %r114, %r32;
	cvt.s64.s32 	%rd58, %r209;
	add.s64 	%rd59, %rd17, %rd58;
	ld.global.u8 	%rs1, [%rd59];
	cvt.u64.u32 	%rd60, %r52;
	add.s64 	%rd61, %rd18, %rd60;
	ld.global.u8 	%rs2, [%rd61];
	setp.eq.s16 	%p20, %rs1, %rs2;
	selp.b32 	%r210, 1, -1, %p20;
	add.s32 	%r211, %r210, %r205;
	max.s32 	%r212, %r194, %r198;
	max.s32 	%r213, %r211, %r212;
	max.s32 	%r214, %r213, 0;
	add.s32 	%r215, %r189, %r8;
	st.local.v2.u32 	[%rd7], {%r4, %r214};
	st.local.v2.u32 	[%rd7+8], {%r32, %r31};
	st.local.v2.u32 	[%rd7+16], {%r215, %r206};
	{ // callseq 9, 0
	.param .b64 param0;
	st.param.b64 	[param0], %rd53;
	.param .b64 param1;
	st.param.b64 	[param1], %rd51;
	.param .b32 retval0;
	call.uni (retval0), 
	vprintf, 
	(
	param0, 
	param1
	);
	ld.param.b32 	%r216, [retval0];
	} // callseq 9
	add.s32 	%r218, %r193, %r192;
	st.shared.u32 	[%r218], %r214;
	ld.shared.u32 	%r219, [%r5];
	max.s32 	%r220, %r214, %r219;
	st.shared.u32 	[%r5], %r220;
	bra.uni 	$L__BB0_17;
$L__BB0_15:
	st.local.v2.u32 	[%rd3], {%r4, %r32};
	st.local.u32 	[%rd3+8], %r52;
	mov.u64 	%rd63, $str$5;
	cvta.global.u64 	%rd64, %rd63;
	{ // callseq 10, 0
	.param .b64 param0;
	st.param.b64 	[param0], %rd64;
	.param .b64 param1;
	st.param.b64 	[param1], %rd47;
	.param .b32 retval0;
	call.uni (retval0), 
	vprintf, 
	(
	param0, 
	param1
	);
	ld.param.b32 	%r221, [retval0];
	} // callseq 10
	mov.b32 	%r223, -1;
	st.global.u32 	[%rd1], %r223;
	bra.uni 	$L__BB0_84;
$L__BB0_16:
	mul.hi.u32 	%r225, %r32, -1431655765;
	shr.u32 	%r226, %r225, 1;
	mul.lo.s32 	%r227, %r226, 3;
	sub.s32 	%r228, %r32, %r227;
	mul.lo.s32 	%r229, %r228, %r115;
	mov.b32 	%r230, 0;
	st.local.v2.u32 	[%rd4], {%r4, %r230};
	st.local.v2.u32 	[%rd4+8], {%r32, %r230};
	mov.b32 	%r231, 1;
	st.local.v2.u32 	[%rd4+16], {%r229, %r231};
	mov.u64 	%rd66, $str$10;
	cvta.global.u64 	%rd67, %rd66;
	add.u64 	%rd68, %SP, 0;
	{ // callseq 11, 0
	.param .b64 param0;
	st.param.b64 	[param0], %rd67;
	.param .b64 param1;
	st.param.b64 	[param1], %rd68;
	.param .b32 retval0;
	call.uni (retval0), 
	vprintf, 
	(
	param0, 
	param1
	);
	ld.param.b32 	%r232, [retval0];
	} // callseq 11
	shl.b32 	%r234, %r229, 2;
	mov.u32 	%r235, s;
	add.s32 	%r236, %r235, %r234;
	st.shared.u32 	[%r236], %r230;
	add.s32 	%r237, %r229, %r8;
	mov.b32 	%r238, -2147483648;
	st.local.v2.u32 	[%rd16], {%r4, %r238};
	st.local.v2.u32 	[%rd16+8], {%r32, %r230};
	mov.b32 	%r239, 2;
	st.local.v2.u32 	[%rd16+16], {%r237, %r239};
	{ // callseq 12, 0
	.param .b64 param0;
	st.param.b64 	[param0], %rd67;
	.param .b64 param1;
	st.param.b64 	[param1], %rd68;
	.param .b32 retval0;
	call.uni (retval0), 
	vprintf, 
	(
	param0, 
	param1
	);
	ld.param.b32 	%r240, [retval0];
	} // callseq 12
	mul.lo.s32 	%r242, %r115, 12;
	add.s32 	%r243, %r236, %r242;
	st.shared.u32 	[%r243], %r238;
	add.s32 	%r244, %r237, %r8;
	st.local.v2.u32 	[%rd15], {%r4, %r230};
	st.local.v2.u32 	[%rd15+8], {%r32, %r230};
	mov.b32 	%r245, 3;
	st.local.v2.u32 	[%rd15+16], {%r244, %r245};
	{ // callseq 13, 0
	.param .b64 param0;
	st.param.b64 	[param0], %rd67;
	.param .b64 param1;
	st.param.b64 	[param1], %rd68;
	.param .b32 retval0;
	call.uni (retval0), 
	vprintf, 
	(
	param0, 
	param1
	);
	ld.param.b32 	%r246, [retval0];
	} // callseq 13
	add.s32 	%r248, %r243, %r242;
	st.shared.u32 	[%r248], %r230;
$L__BB0_17:
	sub.s32 	%r32, %r32, %r6;
	add.s32 	%r31, %r31, %r6;
	bar.sync 	0;
	setp.lt.s32 	%p24, %r32, 0;
	setp.ge.s32 	%p25, %r31, %r115;
	setp.ge.s32 	%p26, %r32, %r116;
	or.pred  	%p27, %p25, %p26;
	or.pred  	%p28, %p27, %p24;
	@%p28 bra 	$L__BB0_18;
	bra.uni 	$L__BB0_4;
$L__BB0_18:
	setp.eq.s32 	%p29, %r4, 0;
	st.local.v2.u32 	[%rd6], {%r32, %r31};
	mov.u64 	%rd84, $str$11;
	cvta.global.u64 	%rd85, %rd84;
	add.u64 	%rd86, %SP, 48;
	{ // callseq 19, 0
	.param .b64 param0;
	st.param.b64 	[param0], %rd85;
	.param .b64 param1;
	st.param.b64 	[param1], %rd86;
	.param .b32 retval0;
	call.uni (retval0), 
	vprintf, 
	(
	param0, 
	param1
	);
	ld.param.b32 	%r282, [retval0];
	} // callseq 19
	@%p29 bra 	$L__BB0_19;
	bra.uni 	$L__BB0_76;
$L__BB0_19:
	setp.lt.s32 	%p30, %r113, 1;
	st.local.u32 	[%rd6], %r13;
	mov.u64 	%rd87, $str$12;
	cvta.global.u64 	%rd88, %rd87;
	{ // callseq 20, 0
	.param .b64 param0;
	st.param.b64 	[param0], %rd88;
	.param .b64 param1;
	st.param.b64 	[param1], %rd86;
	.param .b32 retval0;
	call.uni (retval0), 
	vprintf, 
	(
	param0, 
	param1
	);
	ld.param.b32 	%r284, [retval0];
	} // callseq 20
	mov.u64 	%rd90, $str;
	cvta.global.u64 	%rd91, %rd90;
	{ // callseq 21, 0
	.param .b64 param0;
	st.param.b64 	[param0], %rd91;
	.param .b64 param1;
	st.param.b64 	[param1], 0;
	.param .b32 retval0;
	call.uni (retval0), 
	vprintf, 
	(
	param0, 
	param1
	);
	ld.param.b32 	%r286, [retval0];
	} // callseq 21
	@%p30 bra 	$L__BB0_75;
	setp.lt.u32 	%p31, %r113, 4;
	mov.b32 	%r391, 1;
	mov.b32 	%r401, 0;
	mov.u32 	%r390, %r391;
	@%p31 bra 	$L__BB0_51;
	mov.u32 	%r293, s;
	add.s32 	%r384, %r293, 8;
	mov.b32 	%r391, 1;
	mov.b32 	%r385, 2;
	mov.u32 	%r386, %r12;
$L__BB0_22:
	ld.shared.u32 	%r60, [%r384+-8];
	setp.ne.s32 	%p32, %r60, -2147483648;
	@%p32 bra 	$L__BB0_24;
	mov.u64 	%rd95, $str$1;
	cvta.global.u64 	%rd96, %rd95;
	{ // callseq 23, 0
	.param .b64 param0;
	st.param.b64 	[param0], %rd96;
	.param .b64 param1;
	st.param.b64 	[param1], 0;
	.param .b32 retval0;
	call.uni (retval0), 
	vprintf, 
	(
	param0, 
	param1
	);
	ld.param.b32 	%r296, [retval0];
	} // callseq 23
	bra.uni 	$L__BB0_25;
$L__BB0_24:
	st.local.u32 	[%rd2], %r60;
	mov.u64 	%rd92, $str$2;
	cvta.global.u64 	%rd93, %rd92;
	add.u64 	%rd94, %SP, 0;
	{ // callseq 22, 0
	.param .b64 param0;
	st.param.b64 	[param0], %rd93;
	.param .b64 param1;
	st.param.b64 	[param1], %rd94;
	.param .b32 retval0;
	call.uni (retval0), 
	vprintf, 
	(
	param0, 
	param1
	);
	ld.param.b32 	%r294, [retval0];
	} // callseq 22
$L__BB0_25:
	add.s32 	%r61, %r385, -1;
	mul.lo.s32 	%r298, %r390, %r115;
	setp.ne.s32 	%p33, %r61, %r298;
	@%p33 bra 	$L__BB0_29;
	mul.lo.s32 	%r299, %r8, %r391;
	setp.ne.s32 	%p34, %r61, %r299;
	@%p34 bra 	$L__BB0_28;
	mov.u64 	%rd97, $str$3;
	cvta.global.u64 	%rd98, %rd97;
	{ // callseq 24, 0
	.param .b64 param0;
	st.param.b64 	[param0], %rd98;
	.param .b64 param1;
	st.param.b64 	[param1], 0;
	.param .b32 retval0;
	call.uni (retval0), 
	vprintf, 
	(
	param0, 
	param1
	);
	ld.param.b32 	%r300, [retval0];
	} // callseq 24
	add.s32 	%r391, %r391, 1;
$L__BB0_28:
	mov.u64 	%rd99, $str$4;
	cvta.global.u64 	%rd100, %rd99;
	{ // callseq 25, 0
	.param .b64 param0;
	st.param.b64 	[param0], %rd100;
	.param .b64 param1;
	st.param.b64 	[param1], 0;
	.param .b32 retval0;
	call.uni (retval0), 
	vprintf, 
	(
	param0, 
	param1
	);
	ld.param.b32 	%r302, [retval0];
	} // callseq 25
	add.s32 	%r390, %r390, 1;
$L__BB0_29:
	ld.shared.u32 	%r67, [%r384+-4];
	setp.eq.s32 	%p35, %r67, -2147483648;
	@%p35 bra 	$L__BB0_31;
	st.local.u32 	[%rd2], %r67;
	mov.u64 	%rd101, $str$2;
	cvta.global.u64 	%rd102, %rd101;
	add.u64 	%rd103, %SP, 0;
	{ // callseq 26, 0
	.param .b64 param0;
	st.param.b64 	[param0], %rd102;
	.param .b64 param1;
	st.param.b64 	[param1], %rd103;
	.param .b32 retval0;
	call.uni (retval0), 
	vprintf, 
	(
	param0, 
	param1
	);
	ld.param.b32 	%r304, [retval0];
	} // callseq 26
	bra.uni 	$L__BB0_32;
$L__BB0_31:
	mov.u64 	%rd104, $str$1;
	cvta.global.u64 	%rd105, %rd104;
	{ // callseq 27, 0
	.param .b64 param0;
	st.param.b64 	[param0], %rd105;
	.param .b64 param1;
	st.param.b64 	[param1], 0;
	.param .b32 retval0;
	call.uni (retval0), 
	vprintf, 
	(
	param0, 
	param1
	);
	ld.param.b32 	%r306, [retval0];
	} // callseq 27
$L__BB0_32:
	add.s32 	%r68, %r385, 2;
	mul.lo.s32 	%r308, %r390, %r115;
	setp.ne.s32 	%p36, %r385, %r308;
	@%p36 bra 	$L__BB0_36;
	mul.lo.s32 	%r309, %r8, %r391;
	setp.ne.s32 	%p37, %r385, %r309;
	@%p37 bra 	$L__BB0_35;
	mov.u64 	%rd106, $str$3;
	cvta.global.u64 	%rd107, %rd106;
	{ // callseq 28, 0
	.param .b64 param0;
	st.param.b64 	[param0], %rd107;
	.param .b64 param1;
	st.param.b64 	[param1], 0;
	.param .b32 retval0;
	call.uni (retval0), 
	vprintf, 
	(
	param0, 
	param1
	);
	ld.param.b32 	%r310, [retval0];
	} // callseq 28
	add.s32 	%r391, %r391, 1;
$L__BB0_35:
	mov.u64 	%rd108, $str$4;
	cvta.global.u64 	%rd109, %rd108;
	{ // callseq 29, 0
	.param .b64 param0;
	st.param.b64 	[param0], %rd109;
	.param .b64 param1;
	st.param.b64 	[param1], 0;
	.param .b32 retval0;
	call.uni (retval0), 
	vprintf, 
	(
	param0, 
	param1
	);
	ld.param.b32 	%r312, [retval0];
	} // callseq 29
	add.s32 	%r390, %r390, 1;
$L__BB0_36:
	ld.shared.u32 	%r74, [%r384];
	setp.eq.s32 	%p38, %r74, -2147483648;
	@%p38 bra 	$L__BB0_38;
	st.local.u32 	[%rd2], %r74;
	mov.u64 	%rd110, $str$2;
	cvta.global.u64 	%rd111, %rd110;
	add.u64 	%rd112, %SP, 0;
	{ // callseq 30, 0
	.param .b64 param0;
	st.param.b64 	[param0], %rd111;
	.param .b64 param1;
	st.param.b64 	[param1], %rd112;
	.param .b32 retval0;
	call.uni (retval0), 
	vprintf, 
	(
	param0, 
	param1
	);
	ld.param.b32 	%r314, [retval0];
	} // callseq 30
	bra.uni 	$L__BB0_39;
$L__BB0_38:
	mov.u64 	%rd113, $str$1;
	cvta.global.u64 	%rd114, %rd113;
	{ // callseq 31, 0
	.param .b64 param0;
	st.param.b64 	[param0], %rd114;
	.param .b64 param1;
	st.param.b64 	[param1], 0;
	.param .b32 retval0;
	call.uni (retval0), 
	vprintf, 
	(
	param0, 
	param1
	);
	ld.param.b32 	%r316, [retval0];
	} // callseq 31
$L__BB0_39:
	add.s32 	%r75, %r385, 1;
	mul.lo.s32 	%r318, %r390, %r115;
	setp.ne.s32 	%p39, %r75, %r318;
	@%p39 bra 	$L__BB0_43;
	mul.lo.s32 	%r319, %r8, %r391;
	setp.ne.s32 	%p40, %r75, %r319;
	@%p40 bra 	$L__BB0_42;
	mov.u64 	%rd115, $str$3;
	cvta.global.u64 	%rd116, %rd115;
	{ // callseq 32, 0
	.param .b64 param0;
	st.param.b64 	[param0], %rd116;
	.param .b64 param1;
	st.param.b64 	[param1], 0;
	.param .b32 retval0;
	call.uni (retval0), 
	vprintf, 
	(
	param0, 
	param1
	);
	ld.param.b32 	%r320, [retval0];
	} // callseq 32
	add.s32 	%r391, %r391, 1;
$L__BB0_42:
	mov.u64 	%rd117, $str$4;
	cvta.global.u64 	%rd118, %rd117;
	{ // callseq 33, 0
	.param .b64 param0;
	st.param.b64 	[param0], %rd118;
	.param .b64 param1;
	st.param.b64 	[param1], 0;
	.param .b32 retval0;
	call.uni (retval0), 
	vprintf, 
	(
	param0, 
	param1
	);
	ld.param.b32 	%r322, [retval0];
	} // callseq 33
	add.s32 	%r390, %r390, 1;
$L__BB0_43:
	ld.shared.u32 	%r81, [%r384+4];
	setp.eq.s32 	%p41, %r81, -2147483648;
	@%p41 bra 	$L__BB0_45;
	st.local.u32 	[%rd2], %r81;
	mov.u64 	%rd119, $str$2;
	cvta.global.u64 	%rd120, %rd119;
	add.u64 	%rd121, %SP, 0;
	{ // callseq 34, 0
	.param .b64 param0;
	st.param.b64 	[param0], %rd120;
	.param .b64 param1;
	st.param.b64 	[param1], %rd121;
	.param .b32 retval0;
	call.uni (retval0), 
	vprintf, 
	(
	param0, 
	param1
	);
	ld.param.b32 	%r324, [retval0];
	} // callseq 34
	bra.uni 	$L__BB0_46;
$L__BB0_45:
	mov.u64 	%rd122, $str$1;
	cvta.global.u64 	%rd123, %rd122;
	{ // callseq 35, 0
	.param .b64 param0;
	st.param.b64 	[param0], %rd123;
	.param .b64 param1;
	st.param.b64 	[param1], 0;
	.param .b32 retval0;
	call.uni (retval0), 
	vprintf, 
	(
	param0, 
	param1
	);
	ld.param.b32 	%r326, [retval0];
	} // callseq 35
$L__BB0_46:
	mul.lo.s32 	%r328, %r390, %r115;
	setp.ne.s32 	%p42, %r68, %r328;
	@%p42 bra 	$L__BB0_50;
	mul.lo.s32 	%r329, %r8, %r391;
	setp.ne.s32 	%p43, %r68, %r329;
	@%p43 bra 	$L__BB0_49;
	mov.u64 	%rd124, $str$3;
	cvta.global.u64 	%rd125, %rd124;
	{ // callseq 36, 0
	.param .b64 param0;
	st.param.b64 	[param0], %rd125;
	.param .b64 param1;
	st.param.b64 	[param1], 0;
	.param .b32 retval0;
	call.uni (retval0), 
	vprintf, 
	(
	param0, 
	param1
	);
	ld.param.b32 	%r330, [retval0];
	} // callseq 36
	add.s32 	%r391, %r391, 1;
$L__BB0_49:
	mov.u64 	%rd126, $str$4;
	cvta.global.u64 	%rd127, %rd126;
	{ // callseq 37, 0
	.param .b64 param0;
	st.param.b64 	[param0], %rd127;
	.param .b64 param1;
	st.param.b64 	[param1], 0;
	.param .b32 retval0;
	call.uni (retval0), 
	vprintf, 
	(
	param0, 
	param1
	);
	ld.param.b32 	%r332, [retval0];
	} // callseq 37
	add.s32 	%r390, %r390, 1;
$L__BB0_50:
	add.s32 	%r386, %r386, 4;
	add.s32 	%r385, %r385, 4;
	add.s32 	%r384, %r384, 16;
	setp.ne.s32 	%p44, %r386, 0;
	mov.u32 	%r401, %r11;
	@%p44 bra 	$L__BB0_22;
$L__BB0_51:
	setp.eq.s32 	%p45, %r10, 0;
	@%p45 bra 	$L__BB0_75;
	shl.b32 	%r334, %r401, 2;
	mov.u32 	%r335, s;
	add.s32 	%r93, %r335, %r334;
	ld.shared.u32 	%r94, [%r93];
	setp.eq.s32 	%p46, %r94, -2147483648;
	@%p46 bra 	$L__BB0_54;
	st.local.u32 	[%rd2], %r94;
	mov.u64 	%rd128, $str$2;
	cvta.global.u64 	%rd129, %rd128;
	add.u64 	%rd130, %SP, 0;
	{ // callseq 38, 0
	.param .b64 param0;
	st.param.b64 	[param0], %rd129;
	.param .b64 param1;
	st.param.b64 	[param1], %rd130;
	.param .b32 retval0;
	call.uni (retval0), 
	vprintf, 
	(
	param0, 
	param1
	);
	ld.param.b32 	%r336, [retval0];
	} // callseq 38
	bra.uni 	$L__BB0_55;
$L__BB0_54:
	mov.u64 	%rd131, $str$1;
	cvta.global.u64 	%rd132, %rd131;
	{ // callseq 39, 0
	.param .b64 param0;
	st.param.b64 	[param0], %rd132;
	.param .b64 param1;
	st.param.b64 	[param1], 0;
	.param .b32 retval0;
	call.uni (retval0), 
	vprintf, 
	(
	param0, 
	param1
	);
	ld.param.b32 	%r338, [retval0];
	} // callseq 39
$L__BB0_55:
	add.s32 	%r95, %r401, 1;
	mul.lo.s32 	%r340, %r390, %r115;
	setp.ne.s32 	%p47, %r95, %r340;
	@%p47 bra 	$L__BB0_59;
	mul.lo.s32 	%r341, %r8, %r391;
	setp.ne.s32 	%p48, %r95, %r341;
	@%p48 bra 	$L__BB0_58;
	mov.u64 	%rd133, $str$3;
	cvta.global.u64 	%rd134, %rd133;
	{ // callseq 40, 0
	.param .b64 param0;
	st.param.b64 	[param0], %rd134;
	.param .b64 param1;
	st.param.b64 	[param1], 0;
	.param .b32 retval0;
	call.uni (retval0), 
	vprintf, 
	(
	param0, 
	param1
	);
	ld.param.b32 	%r342, [retval0];
	} // callseq 40
	add.s32 	%r391, %r391, 1;
$L__BB0_58:
	mov.u64 	%rd135, $str$4;
	cvta.global.u64 	%rd136, %rd135;
	{ // callseq 41, 0
	.param .b64 param0;
	st.param.b64 	[param0], %rd136;
	.param .b64 param1;
	st.param.b64 	[param1], 0;
	.param .b32 retval0;
	call.uni (retval0), 
	vprintf, 
	(
	param0, 
	param1
	);
	ld.param.b32 	%r344, [retval0];
	} // callseq 41
	add.s32 	%r390, %r390, 1;
$L__BB0_59:
	setp.eq.s32 	%p49, %r10, 1;
	@%p49 bra 	$L__BB0_75;
	ld.shared.u32 	%r101, [%r93+4];
	setp.eq.s32 	%p50, %r101, -2147483648;
	@%p50 bra 	$L__BB0_62;
	st.local.u32 	[%rd2], %r101;
	mov.u64 	%rd137, $str$2;
	cvta.global.u64 	%rd138, %rd137;
	add.u64 	%rd139, %SP, 0;
	{ // callseq 42, 0
	.param .b64 param0;
	st.param.b64 	[param0], %rd138;
	.param .b64 param1;
	st.param.b64 	[param1], %rd139;
	.param .b32 retval0;
	call.uni (retval0), 
	vprintf, 
	(
	param0, 
	param1
	);
	ld.param.b32 	%r346, [retval0];
	} // callseq 42
	bra.uni 	$L__BB0_63;
$L__BB0_62:
	mov.u64 	%rd140, $str$1;
	cvta.global.u64 	%rd141, %rd140;
	{ // callseq 43, 0
	.param .b64 param0;
	st.param.b64 	[param0], %rd141;
	.param .b64 param1;
	st.param.b64 	[param1], 0;
	.param .b32 retval0;
	call.uni (retval0), 
	vprintf, 
	(
	param0, 
	param1
	);
	ld.param.b32 	%r348, [retval0];
	} // callseq 43
$L__BB0_63:
	add.s32 	%r102, %r401, 2;
	mul.lo.s32 	%r350, %r390, %r115;
	setp.ne.s32 	%p51, %r102, %r350;
	@%p51 bra 	$L__BB0_67;
	mul.lo.s32 	%r351, %r8, %r391;
	setp.ne.s32 	%p52, %r102, %r351;
	@%p52 bra 	$L__BB0_66;
	mov.u64 	%rd142, $str$3;
	cvta.global.u64 	%rd143, %rd142;
	{ // callseq 44, 0
	.param .b64 param0;
	st.param.b64 	[param0], %rd143;
	.param .b64 param1;
	st.param.b64 	[param1], 0;
	.param .b32 retval0;
	call.uni (retval0), 
	vprintf, 
	(
	param0, 
	param1
	);
	ld.param.b32 	%r352, [retval0];
	} // callseq 44
	add.s32 	%r391, %r391, 1;
$L__BB0_66:
	mov.u64 	%rd144, $str$4;
	cvta.global.u64 	%rd145, %rd144;
	{ // callseq 45, 0
	.param .b64 param0;
	st.param.b64 	[param0], %rd145;
	.param .b64 param1;
	st.param.b64 	[param1], 0;
	.param .b32 retval0;
	call.uni (retval0), 
	vprintf, 
	(
	param0, 
	param1
	);
	ld.param.b32 	%r354, [retval0];
	} // callseq 45
	add.s32 	%r390, %r390, 1;
$L__BB0_67:
	setp.eq.s32 	%p53, %r10, 2;
	@%p53 bra 	$L__BB0_75;
	ld.shared.u32 	%r108, [%r93+8];
	setp.eq.s32 	%p54, %r108, -2147483648;
	@%p54 bra 	$L__BB0_70;
	st.local.u32 	[%rd2], %r108;
	mov.u64 	%rd146, $str$2;
	cvta.global.u64 	%rd147, %rd146;
	add.u64 	%rd148, %SP, 0;
	{ // callseq 46, 0
	.param .b64 param0;
	st.param.b64 	[param0], %rd147;
	.param .b64 param1;
	st.param.b64 	[param1], %rd148;
	.param .b32 retval0;
	call.uni (retval0), 
	vprintf, 
	(
	param0, 
	param1
	);
	ld.param.b32 	%r356, [retval0];
	} // callseq 46
	bra.uni 	$L__BB0_71;
$L__BB0_70:
	mov.u64 	%rd149, $str$1;
	cvta.global.u64 	%rd150, %rd149;
	{ // callseq 47, 0
	.param .b64 param0;
	st.param.b64 	[param0], %rd150;
	.param .b64 param1;
	st.param.b64 	[param1], 0;
	.param .b32 retval0;
	call.uni (retval0), 
	vprintf, 
	(
	param0, 
	param1
	);
	ld.param.b32 	%r358, [retval0];
	} // callseq 47
$L__BB0_71:
	add.s32 	%r109, %r401, 3;
	mul.lo.s32 	%r360, %r390, %r115;
	setp.ne.s32 	%p55, %r109, %r360;
	@%p55 bra 	$L__BB0_75;
	mul.lo.s32 	%r361, %r8, %r391;
	setp.ne.s32 	%p56, %r109, %r361;
	@%p56 bra 	$L__BB0_74;
	mov.u64 	%rd151, $str$3;
	cvta.global.u64 	%rd152, %rd151;
	{ // callseq 48, 0
	.param .b64 param0;
	st.param.b64 	[param0], %rd152;
	.param .b64 param1;
	st.param.b64 	[param1], 0;
	.param .b32 retval0;
	call.uni (retval0), 
	vprintf, 
	(
	param0, 
	param1
	);
	ld.param.b32 	%r362, [retval0];
	} // callseq 48
$L__BB0_74:
	mov.u64 	%rd153, $str$4;
	cvta.global.u64 	%rd154, %rd153;
	{ // callseq 49, 0
	.param .b64 param0;
	st.param.b64 	[param0], %rd154;
	.param .b64 param1;
	st.param.b64 	[param1], 0;
	.param .b32 retval0;
	call.uni (retval0), 
	vprintf, 
	(
	param0, 
	param1
	);
	ld.param.b32 	%r364, [retval0];
	} // callseq 49
$L__BB0_75:
	cvta.global.u64 	%rd156, %rd90;
	{ // callseq 50, 0
	.param .b64 param0;
	st.param.b64 	[param0], %rd156;
	.param .b64 param1;
	st.param.b64 	[param1], 0;
	.param .b32 retval0;
	call.uni (retval0), 
	vprintf, 
	(
	param0, 
	param1
	);
	ld.param.b32 	%r366, [retval0];
	} // callseq 50
$L__BB0_76:
	setp.eq.s32 	%p57, %r16, %r3;
	setp.lt.s32 	%p58, %r15, %r9;
	selp.u32 	%r368, 1, 0, %p58;
	add.s32 	%r15, %r15, %r368;
	mov.u32 	%r13, %r16;
	@%p57 bra 	$L__BB0_77;
	bra.uni 	$L__BB0_2;
$L__BB0_77:
	setp.lt.u32 	%p59, %r2, 2;
	mov.u32 	%r410, %r2;
	@%p59 bra 	$L__BB0_82;
$L__BB0_78:
	mov.u32 	%r111, %r410;
	shr.u32 	%r410, %r111, 1;
	setp.ge.u32 	%p60, %r4, %r410;
	@%p60 bra 	$L__BB0_81;
	add.s32 	%r369, %r410, %r4;
	setp.ge.u32 	%p61, %r369, %r2;
	@%p61 bra 	$L__BB0_81;
	ld.shared.u32 	%r370, [%r5];
	cvt.rn.f32.s32 	%f1, %r370;
	shl.b32 	%r371, %r410, 2;
	add.s32 	%r372, %r5, %r371;
	ld.shared.u32 	%r373, [%r372];
	cvt.rn.f32.s32 	%f2, %r373;
	max.f32 	%f3, %f1, %f2;
	cvt.rzi.s32.f32 	%r374, %f3;
	st.shared.u32 	[%r5], %r374;
$L__BB0_81:
	bar.sync 	0;
	setp.gt.u32 	%p62, %r111, 3;
	@%p62 bra 	$L__BB0_78;
$L__BB0_82:
	setp.ne.s32 	%p63, %r4, 0;
	@%p63 bra 	$L__BB0_84;
	ld.shared.u32 	%r375, [%r1];
	cvta.to.global.u64 	%rd157, %rd21;
	atom.global.max.s32 	%r376, [%rd157], %r375;
$L__BB0_84:
	ret;

}


// ===== COMPILED SASS (sm_100) =====

	.target	sm_100

	.elftype	@"ET_EXEC"


//--------------------- .note.nv.tkinfo           --------------------------
	.section	.note.nv.tkinfo,"",@"SHT_NOTE"
	.sectionflags	@"SHF_NOTE_NV_TKINFO"
	.tkinfo
        /*0018*/ 	.word	0x00000002
        /*0030*/ 	.string	""
        /*0030*/ 	.string	"ptxas"
        /*0030*/ 	.string	"Cuda compilation tools, release 13.0, V13.0.88"
        /*0030*/ 	.string	"Build cuda_13.0.r13.0/compiler.36424714_0"
        /*0030*/ 	.string	"-arch sm_100 -m 64 "



//--------------------- .note.nv.cuinfo           --------------------------
	.section	.note.nv.cuinfo,"",@"SHT_NOTE"
	.sectionflags	@"SHF_NOTE_NV_CUINFO"
        /*0018*/ 	.short	0x0002
        /*001a*/ 	.short	0x0064
        /*001c*/ 	.short	0x0082
	.zero		2


//--------------------- .nv.info                  --------------------------
	.section	.nv.info,"",@"SHT_CUDA_INFO"
	.align	4


	//----- nvinfo : EIATTR_REGCOUNT
	.align		4
        /*0000*/ 	.byte	0x04, 0x2f
        /*0002*/ 	.short	(.L_12 - .L_11)
	.align		4
.L_11:
        /*0004*/ 	.word	index@(_Z8alignGPUPcS_PiS0_iiiiiiiii)
        /*0008*/ 	.word	0x0000002c


	//----- nvinfo : EIATTR_FRAME_SIZE
	.align		4
.L_12:
        /*000c*/ 	.byte	0x04, 0x11
        /*000e*/ 	.short	(.L_14 - .L_13)
	.align		4
.L_13:
        /*0010*/ 	.word	index@(_Z8alignGPUPcS_PiS0_iiiiiiiii)
        /*0014*/ 	.word	0x00000038


	//----- nvinfo : EIATTR_MIN_STACK_SIZE
	.align		4
.L_14:
        /*0018*/ 	.byte	0x04, 0x12
        /*001a*/ 	.short	(.L_16 - .L_15)
	.align		4
.L_15:
        /*001c*/ 	.word	index@(_Z8alignGPUPcS_PiS0_iiiiiiiii)
        /*0020*/ 	.word	0x00000038
.L_16:


//--------------------- .nv.compat                --------------------------
	.section	.nv.compat,"",@"SHT_CUDA_COMPAT_INFO"
	.align	4
        /*0000*/ 	.byte	0x02, 0x09, 0x00, 0x00, 0x02, 0x02, 0x01, 0x00, 0x02, 0x05, 0x05, 0x00, 0x03, 0x07, 0x01, 0x01
        /*0010*/ 	.byte	0x02, 0x03, 0x00, 0x00, 0x02, 0x06, 0x01, 0x00, 0x04, 0x0b, 0x08, 0x00, 0x09, 0x00, 0x00, 0x00
        /*0020*/ 	.byte	0x00, 0x00, 0x00, 0x00


//--------------------- .nv.info._Z8alignGPUPcS_PiS0_iiiiiiiii --------------------------
	.section	.nv.info._Z8alignGPUPcS_PiS0_iiiiiiiii,"",@"SHT_CUDA_INFO"
	.sectionflags	@""
	.align	4


	//----- nvinfo : EIATTR_CUDA_API_VERSION
	.align		4
        /*0000*/ 	.byte	0x04, 0x37
        /*0002*/ 	.short	(.L_18 - .L_17)
.L_17:
        /*0004*/ 	.word	0x00000082


	//----- nvinfo : EIATTR_KPARAM_INFO
	.align		4
.L_18:
        /*0008*/ 	.byte	0x04, 0x17
        /*000a*/ 	.short	(.L_20 - .L_19)
.L_19:
        /*000c*/ 	.word	0x00000000
        /*0010*/ 	.short	0x000c
        /*0012*/ 	.short	0x0040
        /*0014*/ 	.byte	0x00, 0xf0, 0x11, 0x00


	//----- nvinfo : EIATTR_KPARAM_INFO
	.align		4
.L_20:
        /*0018*/ 	.byte	0x04, 0x17
        /*001a*/ 	.short	(.L_22 - .L_21)
.L_21:
        /*001c*/ 	.word	0x00000000
        /*0020*/ 	.short	0x000b
        /*0022*/ 	.short	0x003c
        /*0024*/ 	.byte	0x00, 0xf0, 0x11, 0x00


	//----- nvinfo : EIATTR_KPARAM_INFO
	.align		4
.L_22:
        /*0028*/ 	.byte	0x04, 0x17
        /*002a*/ 	.short	(.L_24 - .L_23)
.L_23:
        /*002c*/ 	.word	0x00000000
        /*0030*/ 	.short	0x000a
        /*0032*/ 	.short	0x0038
        /*0034*/ 	.byte	0x00, 0xf0, 0x11, 0x00


	//----- nvinfo : EIATTR_KPARAM_INFO
	.align		4
.L_24:
        /*0038*/ 	.byte	0x04, 0x17
        /*003a*/ 	.short	(.L_26 - .L_25)
.L_25:
        /*003c*/ 	.word	0x00000000
        /*0040*/ 	.short	0x0009
        /*0042*/ 	.short	0x0034
        /*0044*/ 	.byte	0x00, 0xf0, 0x11, 0x00


	//----- nvinfo : EIATTR_KPARAM_INFO
	.align		4
.L_26:
        /*0048*/ 	.byte	0x04, 0x17
        /*004a*/ 	.short	(.L_28 - .L_27)
.L_27:
        /*004c*/ 	.word	0x00000000
        /*0050*/ 	.short	0x0008
        /*0052*/ 	.short	0x0030
        /*0054*/ 	.byte	0x00, 0xf0, 0x11, 0x00


	//----- nvinfo : EIATTR_KPARAM_INFO
	.align		4
.L_28:
        /*0058*/ 	.byte	0x04, 0x17
        /*005a*/ 	.short	(.L_30 - .L_29)
.L_29:
        /*005c*/ 	.word	0x00000000
        /*0060*/ 	.short	0x0007
        /*0062*/ 	.short	0x002c
        /*0064*/ 	.byte	0x00, 0xf0, 0x11, 0x00


	//----- nvinfo : EIATTR_KPARAM_INFO
	.align		4
.L_30:
        /*0068*/ 	.byte	0x04, 0x17
        /*006a*/ 	.short	(.L_32 - .L_31)
.L_31:
        /*006c*/ 	.word	0x00000000
        /*0070*/ 	.short	0x0006
        /*0072*/ 	.short	0x0028
        /*0074*/ 	.byte	0x00, 0xf0, 0x11, 0x00


	//----- nvinfo : EIATTR_KPARAM_INFO
	.align		4
.L_32:
        /*0078*/ 	.byte	0x04, 0x17
        /*007a*/ 	.short	(.L_34 - .L_33)
.L_33:
        /*007c*/ 	.word	0x00000000
        /*0080*/ 	.short	0x0005
        /*0082*/ 	.short	0x0024
        /*0084*/ 	.byte	0x00, 0xf0, 0x11, 0x00


	//----- nvinfo : EIATTR_KPARAM_INFO
	.align		4
.L_34:
        /*0088*/ 	.byte	0x04, 0x17
        /*008a*/ 	.short	(.L_36 - .L_35)
.L_35:
        /*008c*/ 	.word	0x00000000
        /*0090*/ 	.short	0x0004
        /*0092*/ 	.short	0x0020
        /*0094*/ 	.byte	0x00, 0xf0, 0x11, 0x00


	//----- nvinfo : EIATTR_KPARAM_INFO
	.align		4
.L_36:
        /*0098*/ 	.byte	0x04, 0x17
        /*009a*/ 	.short	(.L_38 - .L_37)
.L_37:
        /*009c*/ 	.word	0x00000000
        /*00a0*/ 	.short	0x0003
        /*00a2*/ 	.short	0x0018
        /*00a4*/ 	.byte	0x00, 0xf5, 0x21, 0x00


	//----- nvinfo : EIATTR_KPARAM_INFO
	.align		4
.L_38:
        /*00a8*/ 	.byte	0x04, 0x17
        /*00aa*/ 	.short	(.L_40 - .L_39)
.L_39:
        /*00ac*/ 	.word	0x00000000
        /*00b0*/ 	.short	0x0002
        /*00b2*/ 	.short	0x0010
        /*00b4*/ 	.byte	0x00, 0xf5, 0x21, 0x00


	//----- nvinfo : EIATTR_KPARAM_INFO
	.align		4
.L_40:
        /*00b8*/ 	.byte	0x04, 0x17
        /*00ba*/ 	.short	(.L_42 - .L_41)
.L_41:
        /*00bc*/ 	.word	0x00000000
        /*00c0*/ 	.short	0x0001
        /*00c2*/ 	.short	0x0008
        /*00c4*/ 	.byte	0x00, 0xf5, 0x21, 0x00


	//----- nvinfo : EIATTR_KPARAM_INFO
	.align		4
.L_42:
        /*00c8*/ 	.byte	0x04, 0x17
        /*00ca*/ 	.short	(.L_44 - .L_43)
.L_43:
        /*00cc*/ 	.word	0x00000000
        /*00d0*/ 	.short	0x0000
        /*00d2*/ 	.short	0x0000
        /*00d4*/ 	.byte	0x00, 0xf5, 0x21, 0x00


	//----- nvinfo : EIATTR_SPARSE_MMA_MASK
	.align		4
.L_44:
        /*00d8*/ 	.byte	0x03, 0x50
        /*00da*/ 	.short	0x0000


	//----- nvinfo : EIATTR_MAXREG_COUNT
	.align		4
        /*00dc*/ 	.byte	0x03, 0x1b
        /*00de*/ 	.short	0x00ff


	//----- nvinfo : EIATTR_NUM_BARRIERS
	.align		4
        /*00e0*/ 	.byte	0x02, 0x4c
        /*00e2*/ 	.byte	0x01
	.zero		1


	//----- nvinfo : EIATTR_EXTERNS
	.align		4
        /*00e4*/ 	.byte	0x04, 0x0f
        /*00e6*/ 	.short	(.L_46 - .L_45)


	//   ....[0]....
	.align		4
.L_45:
        /*00e8*/ 	.word	index@(vprintf)


	//----- nvinfo : EIATTR_MERCURY_ISA_VERSION
	.align		4
.L_46:
        /*00ec*/ 	.byte	0x03, 0x5f
        /*00ee*/ 	.short	0x0101


	//----- nvinfo : EIATTR_VRC_CTA_INIT_COUNT
	.align		4
        /*00f0*/ 	.byte	0x02, 0x4a
	.zero		1
	.zero		1


	//----- nvinfo : EIATTR_SYSCALL_OFFSETS
	.align		4
        /*00f4*/ 	.byte	0x04, 0x46
        /*00f6*/ 	.short	(.L_48 - .L_47)


	//   ....[0]....
.L_47:
        /*00f8*/ 	.word	0x00000570


	//   ....[1]....
        /*00fc*/ 	.word	0x000006f0


	//   ....[2]....
        /*0100*/ 	.word	0x00000830


	//   ....[3]....
        /*0104*/ 	.word	0x00000930


	//   ....[4]....
        /*0108*/ 	.word	0x00000ae0


	//   ....[5]....
        /*010c*/ 	.word	0x00000c40


	//   ....[6]....
        /*0110*/ 	.word	0x00000d70


	//   ....[7]....
        /*0114*/ 	.word	0x00000e70


	//   ....[8]....
        /*0118*/ 	.word	0x00001070


	//   ....[9]....
        /*011c*/ 	.word	0x00001230


	//   ....[10]....
        /*0120*/ 	.word	0x000013f0


	//   ....[11]....
        /*0124*/ 	.word	0x00001540


	//   ....[12]....
        /*0128*/ 	.word	0x000016f0


	//   ....[13]....
        /*012c*/ 	.word	0x00001840


	//   ....[14]....
        /*0130*/ 	.word	0x00001980


	//   ....[15]....
        /*0134*/ 	.word	0x00001a80


	//   ....[16]....
        /*0138*/ 	.word	0x00001bc0


	//   ....[17]....
        /*013c*/ 	.word	0x00001d60


	//   ....[18]....
        /*0140*/ 	.word	0x00001f50


	//   ....[19]....
        /*0144*/ 	.word	0x00002040


	//   ....[20]....
        /*0148*/ 	.word	0x000020b0


	//   ....[21]....
        /*014c*/ 	.word	0x000022d0


	//   ....[22]....
        /*0150*/ 	.word	0x00002380


	//   ....[23]....
        /*0154*/ 	.word	0x000024b0


	//   ....[24]....
        /*0158*/ 	.word	0x00002550


	//   ....[25]....
        /*015c*/ 	.word	0x00002650


	//   ....[26]....
        /*0160*/ 	.word	0x000026e0


	//   ....[27]....
        /*0164*/ 	.word	0x00002810


	//   ....[28]....
        /*0168*/ 	.word	0x000028b0


	//   ....[29]....
        /*016c*/ 	.word	0x000029b0


	//   ....[30]....
        /*0170*/ 	.word	0x00002a40


	//   ....[31]....
        /*0174*/ 	.word	0x00002b70


	//   ....[32]....
        /*0178*/ 	.word	0x00002c10


	//   ....[33]....
        /*017c*/ 	.word	0x00002d10


	//   ....[34]....
        /*0180*/ 	.word	0x00002da0


	//   ....[35]....
        /*0184*/ 	.word	0x00002ec0


	//   ....[36]....
        /*0188*/ 	.word	0x00002f60


	//   ....[37]....
        /*018c*/ 	.word	0x00003130


	//   ....[38]....
        /*0190*/ 	.word	0x000031c0


	//   ....[39]....
        /*0194*/ 	.word	0x000032e0


	//   ....[40]....
        /*0198*/ 	.word	0x00003380


	//   ....[41]....
        /*019c*/ 	.word	0x00003490


	//   ....[42]....
        /*01a0*/ 	.word	0x00003520


	//   ....[43]....
        /*01a4*/ 	.word	0x00003640


	//   ....[44]....
        /*01a8*/ 	.word	0x000036e0


	//   ....[45]....
        /*01ac*/ 	.word	0x000037f0


	//   ....[46]....
        /*01b0*/ 	.word	0x00003880


	//   ....[47]....
        /*01b4*/ 	.word	0x00003990


	//   ....[48]....
        /*01b8*/ 	.word	0x00003a20


	//   ....[49]....
        /*01bc*/ 	.word	0x00003ab0


	//   ....[50]....
        /*01c0*/ 	.word	0x00003de0


	//----- nvinfo : EIATTR_EXIT_INSTR_OFFSETS
	.align		4
.L_48:
        /*01c4*/ 	.byte	0x04, 0x1c
        /*01c6*/ 	.short	(.L_50 - .L_49)


	//   ....[0]....
.L_49:
        /*01c8*/ 	.word	0x00000970


	//   ....[1]....
        /*01cc*/ 	.word	0x00000eb0


	//   ....[2]....
        /*01d0*/ 	.word	0x00003ce0


	//   ....[3]....
        /*01d4*/ 	.word	0x00003d20


	//   ....[4]....
        /*01d8*/ 	.word	0x00003e20


	//   ....[5]....
        /*01dc*/ 	.word	0x00003e60


	//----- nvinfo : EIATTR_CRS_STACK_SIZE
	.align		4
.L_50:
        /*01e0*/ 	.byte	0x04, 0x1e
        /*01e2*/ 	.short	(.L_52 - .L_51)
.L_51:
        /*01e4*/ 	.word	0x00000000


	//----- nvinfo : EIATTR_CBANK_PARAM_SIZE
	.align		4
.L_52:
        /*01e8*/ 	.byte	0x03, 0x19
        /*01ea*/ 	.short	0x0044


	//----- nvinfo : EIATTR_PARAM_CBANK
	.align		4
        /*01ec*/ 	.byte	0x04, 0x0a
        /*01ee*/ 	.short	(.L_54 - .L_53)
	.align		4
.L_53:
        /*01f0*/ 	.word	index@(.nv.constant0._Z8alignGPUPcS_PiS0_iiiiiiiii)
        /*01f4*/ 	.short	0x0380
        /*01f6*/ 	.short	0x0044


	//----- nvinfo : EIATTR_SW_WAR
	.align		4
.L_54:
        /*01f8*/ 	.byte	0x04, 0x36
        /*01fa*/ 	.short	(.L_56 - .L_55)
.L_55:
        /*01fc*/ 	.word	0x00000008
.L_56:


//--------------------- .nv.callgraph             --------------------------
	.section	.nv.callgraph,"",@"SHT_CUDA_CALLGRAPH"
	.align	4
	.sectionentsize	8
	.align		4
        /*0000*/ 	.word	0x00000000
	.align		4
        /*0004*/ 	.word	0xffffffff
	.align		4
        /*0008*/ 	.word	index@(_Z8alignGPUPcS_PiS0_iiiiiiiii)
	.align		4
        /*000c*/ 	.word	index@(vprintf)
	.align		4
        /*0010*/ 	.word	0x00000000
	.align		4
        /*0014*/ 	.word	0xfffffffe
	.align		4
        /*0018*/ 	.word	0x00000000
	.align		4
        /*001c*/ 	.word	0xfffffffd
	.align		4
        /*0020*/ 	.word	0x00000000
	.align		4
        /*0024*/ 	.word	0xfffffffc


//--------------------- .nv.constant4             --------------------------
	.section	.nv.constant4,"a",@progbits
	.align	8
	.align		8
.nv.constant4:
        /*0000*/ 	.dword	vprintf
	.align		8
        /*0008*/ 	.dword	$str
	.align		8
        /*0010*/ 	.dword	$str$1
	.align		8
        /*0018*/ 	.dword	$str$2
	.align		8
        /*0020*/ 	.dword	$str$3
	.align		8
        /*0028*/ 	.dword	$str$4
	.align		8
        /*0030*/ 	.dword	$str$5
	.align		8
        /*0038*/ 	.dword	$str$7
	.align		8
        /*0040*/ 	.dword	$str$8
	.align		8
        /*0048*/ 	.dword	$str$10
	.align		8
        /*0050*/ 	.dword	$str$11
	.align		8
        /*0058*/ 	.dword	$str$12


//--------------------- .text._Z8alignGPUPcS_PiS0_iiiiiiiii --------------------------
	.section	.text._Z8alignGPUPcS_PiS0_iiiiiiiii,"ax",@progbits
	.align	128
        .global         _Z8alignGPUPcS_PiS0_iiiiiiiii
        .type           _Z8alignGPUPcS_PiS0_iiiiiiiii,@function
        .size           _Z8alignGPUPcS_PiS0_iiiiiiiii,(.L_x_106 - _Z8alignGPUPcS_PiS0_iiiiiiiii)
        .other          _Z8alignGPUPcS_PiS0_iiiiiiiii,@"STO_CUDA_ENTRY STV_DEFAULT"
_Z8alignGPUPcS_PiS0_iiiiiiiii:
.text._Z8alignGPUPcS_PiS0_iiiiiiiii:
[----:B------:R-:W0:Y:S08]  /*0000*/  LDC R1, c[0x0][0x37c] ;  /* 0x0000df00ff017b82 */ /* 0x000e300000000800 */
[----:B------:R-:W1:Y:S01]  /*0010*/  S2UR UR5, SR_CgaCtaId ;  /* 0x00000000000579c3 */ /* 0x000e620000008800 */
[----:B------:R-:W2:Y:S01]  /*0020*/  S2R R24, SR_TID.X ;  /* 0x0000000000187919 */ /* 0x000ea20000002100 */
[----:B------:R-:W3:Y:S01]  /*0030*/  LDCU UR38, c[0x0][0x3a0] ;  /* 0x00007400ff2677ac */ /* 0x000ee20008000800 */
[----:B0-----:R-:W-:Y:S01]  /*0040*/  VIADD R1, R1, 0xffffffc8 ;  /* 0xffffffc801017836 */ /* 0x001fe20000000000 */
[----:B------:R-:W-:Y:S01]  /*0050*/  BSSY.RECONVERGENT B10, `(.L_x_0) ;  /* 0x00003b20000a7945 */ /* 0x000fe20003800200 */
[----:B------:R-:W-:Y:S01]  /*0060*/  UMOV UR4, 0x400 ;  /* 0x0000040000047882 */ /* 0x000fe20000000000 */
[----:B------:R-:W0:Y:S01]  /*0070*/  LDCU UR40, c[0x0][0x3ac] ;  /* 0x00007580ff2877ac */ /* 0x000e220008000800 */
[----:B------:R-:W0:Y:S01]  /*0080*/  LDCU UR41, c[0x0][0x3b0] ;  /* 0x00007600ff2977ac */ /* 0x000e220008000800 */
[----:B------:R-:W4:Y:S01]  /*0090*/  LDCU UR6, c[0x0][0x2f8] ;  /* 0x00005f00ff0677ac */ /* 0x000f220008000800 */
[----:B------:R-:W5:Y:S01]  /*00a0*/  LDCU UR7, c[0x0][0x2fc] ;  /* 0x00005f80ff0777ac */ /* 0x000f620008000800 */
[----:B------:R-:W5:Y:S01]  /*00b0*/  LDCU UR39, c[0x0][0x360] ;  /* 0x00006c00ff2777ac */ /* 0x000f620008000800 */
[----:B-1----:R-:W-:-:S02]  /*00c0*/  ULEA UR4, UR5, UR4, 0x18 ;  /* 0x0000000405047291 */ /* 0x002fc4000f8ec0ff */
[----:B0-----:R-:W-:Y:S02]  /*00d0*/  UIADD3 UR5, UPT, UPT, UR40, -0x1, UR41 ;  /* 0xffffffff28057890 */ /* 0x001fe4000fffe029 */
[----:B---3--:R-:W-:Y:S02]  /*00e0*/  ULEA UR38, UR38, UR4, 0x2 ;  /* 0x0000000426267291 */ /* 0x008fe4000f8e10ff */
[----:B------:R-:W-:Y:S01]  /*00f0*/  UISETP.GE.AND UP0, UPT, UR5, 0x1, UPT ;  /* 0x000000010500788c */ /* 0x000fe2000bf06270 */
[----:B----4-:R-:W-:Y:S01]  /*0100*/  IADD3 R34, P0, PT, R1, UR6, RZ ;  /* 0x0000000601227c10 */ /* 0x010fe2000ff1e0ff */
[----:B------:R-:W0:Y:S02]  /*0110*/  LDCU.64 UR36, c[0x0][0x358] ;  /* 0x00006b00ff2477ac */ /* 0x000e240008000a00 */
[----:B--2---:R-:W-:Y:S01]  /*0120*/  LEA R0, R24, UR38, 0x2 ;  /* 0x0000002618007c11 */ /* 0x004fe2000f8e10ff */
[----:B------:R-:W1:Y:S01]  /*0130*/  LDCU UR4, c[0x0][0x364] ;  /* 0x00006c80ff0477ac */ /* 0x000e620008000800 */
[----:B-----5:R-:W-:-:S03]  /*0140*/  IMAD.X R33, RZ, RZ, UR7, P0 ;  /* 0x00000007ff217e24 */ /* 0x020fc600080e06ff */
[----:B------:R2:W-:Y:S01]  /*0150*/  STS [R0], RZ ;  /* 0x000000ff00007388 */ /* 0x0005e20000000800 */
[----:B-1----:R-:W-:Y:S01]  /*0160*/  UIMAD UR39, UR39, UR4, URZ ;  /* 0x00000004272772a4 */ /* 0x002fe2000f8e02ff */
[----:B0-2---:R-:W-:Y:S11]  /*0170*/  BRA.U !UP0, `(.L_x_1) ;  /* 0x00000039087c7547 */ /* 0x005ff6000b800000 */
[----:B------:R-:W0:Y:S01]  /*0180*/  LDCU UR42, c[0x0][0x368] ;  /* 0x00006d00ff2a77ac */ /* 0x000e220008000800 */
[----:B------:R-:W-:Y:S01]  /*0190*/  VIADD R35, R34, -UR6 ;  /* 0x8000000622237c36 */ /* 0x000fe20008000000 */
[----:B------:R-:W-:Y:S01]  /*01a0*/  CS2R R36, SRZ ;  /* 0x0000000000247805 */ /* 0x000fe2000001ff00 */
[----:B------:R-:W-:Y:S01]  /*01b0*/  IMAD.MOV.U32 R38, RZ, RZ, RZ ;  /* 0x000000ffff267224 */ /* 0x000fe200078e00ff */
[----:B------:R-:W1:Y:S01]  /*01c0*/  LDCU UR43, c[0x0][0x3ac] ;  /* 0x00007580ff2b77ac */ /* 0x000e620008000800 */
[----:B------:R-:W2:Y:S01]  /*01d0*/  LDCU UR48, c[0x0][0x3b0] ;  /* 0x00007600ff3077ac */ /* 0x000ea20008000800 */
[----:B------:R-:W3:Y:S01]  /*01e0*/  LDCU UR49, c[0x0][0x3a8] ;  /* 0x00007500ff3177ac */ /* 0x000ee20008000800 */
[----:B------:R-:W4:Y:S01]  /*01f0*/  LDCU.128 UR44, c[0x0][0x380] ;  /* 0x00007000ff2c77ac */ /* 0x000f220008000c00 */
[----:B------:R-:W-:Y:S02]  /*0200*/  UIMAD UR40, UR40, 0x3, URZ ;  /* 0x00000003282878a4 */ /* 0x000fe4000f8e02ff */
[----:B------:R-:W-:-:S02]  /*0210*/  UIADD3 UR41, UPT, UPT, UR41, -0x1, URZ ;  /* 0xffffffff29297890 */ /* 0x000fc4000fffe0ff */
[----:B0-----:R-:W-:-:S12]  /*0220*/  UIMAD UR42, UR39, UR42, URZ ;  /* 0x0000002a272a72a4 */ /* 0x001fd8000f8e02ff */
.L_x_101:
[----:B------:R-:W0:Y:S01]  /*0230*/  LDCU UR4, c[0x0][0x3b0] ;  /* 0x00007600ff0477ac */ /* 0x000e220008000800 */
[----:B------:R-:W5:Y:S01]  /*0240*/  LDC R30, c[0x0][0x3ac] ;  /* 0x0000eb00ff1e7b82 */ /* 0x000f620000000800 */
[----:B------:R-:W-:Y:S02]  /*0250*/  VIADD R3, R37, 0x1 ;  /* 0x0000000125037836 */ /* 0x000fe40000000000 */
[----:B------:R-:W-:Y:S01]  /*0260*/  IMAD.IADD R18, R36, 0x1, -R24 ;  /* 0x0000000124127824 */ /* 0x000fe200078e0a18 */
[----:B0-----:R-:W-:-:S13]  /*0270*/  ISETP.GE.AND P0, PT, R38, UR4, PT ;  /* 0x0000000426007c0c */ /* 0x001fda000bf06270 */
[----:B------:R-:W-:Y:S02]  /*0280*/  @!P0 IADD3 R3, PT, PT, R37, RZ, RZ ;  /* 0x000000ff25038210 */ /* 0x000fe40007ffe0ff */
[----:B------:R-:W-:-:S03]  /*0290*/  ISETP.GE.AND P0, PT, R18, UR4, PT ;  /* 0x0000000412007c0c */ /* 0x000fc6000bf06270 */
[--C-:B------:R-:W-:Y:S02]  /*02a0*/  IMAD.IADD R17, R24, 0x1, R3.reuse ;  /* 0x0000000118117824 */ /* 0x100fe400078e0203 */
[----:B------:R-:W-:-:S03]  /*02b0*/  IMAD.MOV.U32 R37, RZ, RZ, R3 ;  /* 0x000000ffff257224 */ /* 0x000fc600078e0003 */
[C---:B------:R-:W-:Y:S02]  /*02c0*/  LOP3.LUT R0, R17.reuse, R18, RZ, 0xfc, !PT ;  /* 0x0000001211007212 */ /* 0x040fe400078efcff */
[----:B-----5:R-:W-:-:S04]  /*02d0*/  ISETP.GE.OR P0, PT, R17, R30, P0 ;  /* 0x0000001e1100720c */ /* 0x020fc80000706670 */
[----:B------:R-:W-:-:S13]  /*02e0*/  ISETP.LT.OR P0, PT, R0, RZ, P0 ;  /* 0x000000ff0000720c */ /* 0x000fda0000701670 */
[----:B------:R-:W-:Y:S05]  /*02f0*/  @P0 BRA `(.L_x_2) ;  /* 0x0000001800d80947 */ /* 0x000fea0003800000 */
[----:B------:R-:W-:Y:S01]  /*0300*/  IMAD.IADD R32, R37, 0x1, R36 ;  /* 0x0000000125207824 */ /* 0x000fe200078e0224 */
[----:B------:R-:W0:Y:S03]  /*0310*/  LDC R28, c[0x0][0x3ac] ;  /* 0x0000eb00ff1c7b82 */ /* 0x000e260000000800 */
[C---:B------:R-:W-:Y:S01]  /*0320*/  VIADD R3, R32.reuse, 0xffffffff ;  /* 0xffffffff20037836 */ /* 0x040fe20000000000 */
[----:B------:R-:W-:-:S03]  /*0330*/  IADD3 R29, PT, PT, R32, -0x2, RZ ;  /* 0xfffffffe201d7810 */ /* 0x000fc60007ffe0ff */
[----:B------:R-:W-:-:S04]  /*0340*/  IMAD.HI.U32 R0, R3, -0x55555555, RZ ;  /* 0xaaaaaaab03007827 */ /* 0x000fc800078e00ff */
[----:B------:R-:W-:Y:S01]  /*0350*/  IMAD.HI.U32 R2, R29, -0x55555555, RZ ;  /* 0xaaaaaaab1d027827 */ /* 0x000fe200078e00ff */
[----:B------:R-:W-:-:S04]  /*0360*/  SHF.R.U32.HI R0, RZ, 0x1, R0 ;  /* 0x00000001ff007819 */ /* 0x000fc80000011600 */
[----:B------:R-:W-:Y:S01]  /*0370*/  SHF.R.U32.HI R2, RZ, 0x1, R2 ;  /* 0x00000001ff027819 */ /* 0x000fe20000011602 */
[----:B------:R-:W-:-:S04]  /*0380*/  IMAD R0, R0, -0x3, R3 ;  /* 0xfffffffd00007824 */ /* 0x000fc800078e0203 */
[----:B------:R-:W-:Y:S02]  /*0390*/  VIADD R0, R0, 0x6 ;  /* 0x0000000600007836 */ /* 0x000fe40000000000 */
[----:B------:R-:W-:Y:S02]  /*03a0*/  IMAD R29, R2, -0x3, R29 ;  /* 0xfffffffd021d7824 */ /* 0x000fe400078e021d */
[----:B0-----:R-:W-:Y:S02]  /*03b0*/  IMAD R28, R28, 0x6, RZ ;  /* 0x000000061c1c7824 */ /* 0x001fe400078e02ff */
[-C--:B------:R-:W-:Y:S02]  /*03c0*/  IMAD R31, R0, R30.reuse, RZ ;  /* 0x0000001e001f7224 */ /* 0x080fe400078e02ff */
[----:B------:R-:W-:Y:S02]  /*03d0*/  IMAD R29, R29, R30, R28 ;  /* 0x0000001e1d1d7224 */ /* 0x000fe400078e021c */
[----:B------:R-:W-:-:S07]  /*03e0*/  IMAD R30, R30, -0x6, R31 ;  /* 0xfffffffa1e1e7824 */ /* 0x000fce00078e021f */
.L_x_28:
[----:B------:R-:W-:-:S13]  /*03f0*/  ISETP.NE.AND P0, PT, R18, RZ, PT ;  /* 0x000000ff1200720c */ /* 0x000fda0003f05270 */
[----:B012---:R-:W-:Y:S05]  /*0400*/  @P0 BRA `(.L_x_3) ;  /* 0x00000004005c0947 */ /* 0x007fea0003800000 */
[----:B--2---:R-:W-:-:S09]  /*0410*/  UISETP.GE.AND UP0, UPT, UR48, 0x1, UPT ;  /* 0x000000013000788c */ /* 0x004fd2000bf06270 */
[----:B------:R-:W-:Y:S05]  /*0420*/  BRA.U !UP0, `(.L_x_4) ;  /* 0x0000000508147547 */ /* 0x000fea000b800000 */
[C---:B------:R-:W-:Y:S01]  /*0430*/  IMAD.HI.U32 R0, R17.reuse, -0x55555555, RZ ;  /* 0xaaaaaaab11007827 */ /* 0x040fe200078e00ff */
[C---:B------:R-:W-:Y:S01]  /*0440*/  ISETP.GE.U32.AND P0, PT, R17.reuse, UR48, PT ;  /* 0x0000003011007c0c */ /* 0x040fe2000bf06070 */
[----:B------:R-:W0:Y:S01]  /*0450*/  LDCU.64 UR4, c[0x4][0x48] ;  /* 0x01000900ff0477ac */ /* 0x000e220008000a00 */
[----:B------:R-:W-:Y:S01]  /*0460*/  MOV R8, 0x0 ;  /* 0x0000000000087802 */ /* 0x000fe20000000f00 */
[----:B------:R-:W-:Y:S01]  /*0470*/  IMAD.MOV.U32 R25, RZ, RZ, -0x80000000 ;  /* 0x80000000ff197424 */ /* 0x000fe200078e00ff */
[----:B------:R-:W-:Y:S01]  /*0480*/  SHF.R.U32.HI R0, RZ, 0x1, R0 ;  /* 0x00000001ff007819 */ /* 0x000fe20000011600 */
[----:B------:R-:W-:Y:S01]  /*0490*/  IMAD.MOV.U32 R16, RZ, RZ, RZ ;  /* 0x000000ffff107224 */ /* 0x000fe200078e00ff */
[----:B------:R-:W-:Y:S01]  /*04a0*/  SEL R3, R17, UR41, !P0 ;  /* 0x0000002911037c07 */ /* 0x000fe2000c000000 */
[----:B------:R-:W-:Y:S01]  /*04b0*/  IMAD.MOV.U32 R6, RZ, RZ, R34 ;  /* 0x000000ffff067224 */ /* 0x000fe200078e0022 */
[----:B------:R2:W-:Y:S01]  /*04c0*/  STL.64 [R1], R24 ;  /* 0x0000001801007387 */ /* 0x0005e20000100a00 */
[----:B------:R-:W-:Y:S01]  /*04d0*/  IMAD R0, R0, -0x3, R17 ;  /* 0xfffffffd00007824 */ /* 0x000fe200078e0211 */
[----:B------:R-:W2:Y:S01]  /*04e0*/  LDC.64 R8, c[0x4][R8] ;  /* 0x0100000008087b82 */ /* 0x000ea20000000a00 */
[----:B------:R-:W-:Y:S01]  /*04f0*/  IMAD.MOV.U32 R7, RZ, RZ, R33 ;  /* 0x000000ffff077224 */ /* 0x000fe200078e0021 */
[----:B------:R2:W-:Y:S01]  /*0500*/  STL.64 [R1+0x8], R16 ;  /* 0x0000081001007387 */ /* 0x0005e20000100a00 */
[----:B-1----:R-:W-:-:S02]  /*0510*/  IMAD R2, R0, UR43, R3 ;  /* 0x0000002b00027c24 */ /* 0x002fc4000f8e0203 */
[----:B------:R-:W-:Y:S02]  /*0520*/  IMAD.MOV.U32 R3, RZ, RZ, 0x1 ;  /* 0x00000001ff037424 */ /* 0x000fe400078e00ff */
[----:B0-----:R-:W-:-:S03]  /*0530*/  IMAD.U32 R4, RZ, RZ, UR4 ;  /* 0x00000004ff047e24 */ /* 0x001fc6000f8e00ff */
[----:B------:R0:W-:Y:S01]  /*0540*/  STL.64 [R1+0x10], R2 ;  /* 0x0000100201007387 */ /* 0x0001e20000100a00 */
[----:B------:R-:W-:-:S07]  /*0550*/  MOV R5, UR5 ;  /* 0x0000000500057c02 */ /* 0x000fce0008000f00 */
[----:B------:R-:W-:-:S07]  /*0560*/  LEPC R20, `(.L_x_5) ;  /* 0x000000001014794e */ /* 0x000fce0000000000 */
[----:B0-234-:R-:W-:Y:S05]  /*0570*/  CALL.ABS.NOINC R8 ;  /* 0x0000000008007343 */ /* 0x01dfea0003c00000 */
.L_x_5:
[----:B------:R-:W0:Y:S01]  /*0580*/  S2UR UR5, SR_CgaCtaId ;  /* 0x00000000000579c3 */ /* 0x000e220000008800 */
[----:B------:R-:W-:Y:S01]  /*0590*/  UMOV UR4, 0x400 ;  /* 0x0000040000047882 */ /* 0x000fe20000000000 */
[----:B------:R-:W-:Y:S01]  /*05a0*/  IMAD.MOV.U32 R25, RZ, RZ, RZ ;  /* 0x000000ffff197224 */ /* 0x000fe200078e00ff */
[----:B------:R-:W-:Y:S01]  /*05b0*/  MOV R19, 0x0 ;  /* 0x0000000000137802 */ /* 0x000fe20000000f00 */
[----:B------:R-:W-:Y:S01]  /*05c0*/  IMAD.MOV.U32 R10, RZ, RZ, RZ ;  /* 0x000000ffff0a7224 */ /* 0x000fe200078e00ff */
[----:B------:R-:W-:Y:S01]  /*05d0*/  IADD3 R6, P0, PT, R34, 0x18, RZ ;  /* 0x0000001822067810 */ /* 0x000fe20007f1e0ff */
[----:B------:R-:W-:Y:S01]  /*05e0*/  IMAD.MOV.U32 R11, RZ, RZ, R17 ;  /* 0x000000ffff0b7224 */ /* 0x000fe200078e0011 */
[----:B------:R1:W-:Y:S01]  /*05f0*/  STL.64 [R1+0x18], R24 ;  /* 0x0000181801007387 */ /* 0x0003e20000100a00 */
[----:B------:R-:W-:Y:S01]  /*0600*/  IMAD.MOV.U32 R3, RZ, RZ, 0x2 ;  /* 0x00000002ff037424 */ /* 0x000fe200078e00ff */
[----:B------:R1:W2:Y:S01]  /*0610*/  LDC.64 R8, c[0x4][R19] ;  /* 0x0100000013087b82 */ /* 0x0002a20000000a00 */
[----:B------:R-:W-:Y:S01]  /*0620*/  IMAD.MOV.U32 R13, RZ, RZ, -0x80000000 ;  /* 0x80000000ff0d7424 */ /* 0x000fe200078e00ff */
[----:B------:R1:W-:Y:S01]  /*0630*/  STL.64 [R1+0x20], R10 ;  /* 0x0000200a01007387 */ /* 0x0003e20000100a00 */
[----:B------:R-:W-:-:S05]  /*0640*/  IMAD.X R22, RZ, RZ, R33, P0 ;  /* 0x000000ffff167224 */ /* 0x000fca00000e0621 */
[----:B------:R-:W-:Y:S01]  /*0650*/  MOV R7, R22 ;  /* 0x0000001600077202 */ /* 0x000fe20000000f00 */
[----:B0-----:R-:W-:-:S06]  /*0660*/  ULEA UR4, UR5, UR4, 0x18 ;  /* 0x0000000405047291 */ /* 0x001fcc000f8ec0ff */
[C---:B------:R-:W-:Y:S02]  /*0670*/  LEA R16, R2.reuse, UR4, 0x2 ;  /* 0x0000000402107c11 */ /* 0x040fe4000f8e10ff */
[----:B------:R-:W-:-:S03]  /*0680*/  IADD3 R2, PT, PT, R2, UR40, RZ ;  /* 0x0000002802027c10 */ /* 0x000fc6000fffe0ff */
[----:B------:R1:W-:Y:S01]  /*0690*/  STS [R16], R13 ;  /* 0x0000000d10007388 */ /* 0x0003e20000000800 */
[----:B------:R-:W0:Y:S03]  /*06a0*/  LDCU.64 UR4, c[0x4][0x48] ;  /* 0x01000900ff0477ac */ /* 0x000e260008000a00 */
[----:B------:R1:W-:Y:S01]  /*06b0*/  STL.64 [R1+0x28], R2 ;  /* 0x0000280201007387 */ /* 0x0003e20000100a00 */
[----:B0-----:R-:W-:Y:S02]  /*06c0*/  IMAD.U32 R4, RZ, RZ, UR4 ;  /* 0x00000004ff047e24 */ /* 0x001fe4000f8e00ff */
[----:B-1----:R-:W-:-:S07]  /*06d0*/  IMAD.U32 R5, RZ, RZ, UR5 ;  /* 0x00000005ff057e24 */ /* 0x002fce000f8e00ff */
[----:B------:R-:W-:-:S07]  /*06e0*/  LEPC R20, `(.L_x_6) ;  /* 0x000000001014794e */ /* 0x000fce0000000000 */
[----:B--2---:R-:W-:Y:S05]  /*06f0*/  CALL.ABS.NOINC R8 ;  /* 0x0000000008007343 */ /* 0x004fea0003c00000 */
.L_x_6:
[----:B------:R-:W0:Y:S01]  /*0700*/  LDC R9, c[0x0][0x3ac] ;  /* 0x0000eb00ff097b82 */ /* 0x000e220000000800 */
[----:B------:R-:W-:Y:S02]  /*0710*/  HFMA2 R3, -RZ, RZ, 0, 1.78813934326171875e-07 ;  /* 0x00000003ff037431 */ /* 0x000fe400000001ff */
[----:B------:R-:W-:Y:S01]  /*0720*/  VIADD R2, R2, UR40 ;  /* 0x0000002802027c36 */ /* 0x000fe20008000000 */
[----:B------:R-:W1:Y:S01]  /*0730*/  LDCU.64 UR4, c[0x4][0x48] ;  /* 0x01000900ff0477ac */ /* 0x000e620008000a00 */
[----:B------:R-:W-:Y:S02]  /*0740*/  IMAD.MOV.U32 R4, RZ, RZ, R24 ;  /* 0x000000ffff047224 */ /* 0x000fe400078e0018 */
[----:B------:R-:W-:Y:S01]  /*0750*/  IMAD.MOV.U32 R5, RZ, RZ, RZ ;  /* 0x000000ffff057224 */ /* 0x000fe200078e00ff */
[----:B------:R2:W-:Y:S01]  /*0760*/  STL.64 [R1+0x28], R2 ;  /* 0x0000280201007387 */ /* 0x0005e20000100a00 */
[----:B------:R-:W-:Y:S02]  /*0770*/  IMAD.MOV.U32 R6, RZ, RZ, RZ ;  /* 0x000000ffff067224 */ /* 0x000fe400078e00ff */
[----:B------:R-:W-:Y:S01]  /*0780*/  IMAD.MOV.U32 R7, RZ, RZ, R17 ;  /* 0x000000ffff077224 */ /* 0x000fe200078e0011 */
[----:B------:R1:W-:Y:S04]  /*0790*/  STL.64 [R1+0x18], R4 ;  /* 0x0000180401007387 */ /* 0x0003e80000100a00 */
[----:B------:R3:W-:Y:S01]  /*07a0*/  STL.64 [R1+0x20], R6 ;  /* 0x0000200601007387 */ /* 0x0007e20000100a00 */
[----:B--2---:R2:W4:Y:S01]  /*07b0*/  LDC.64 R2, c[0x4][R19] ;  /* 0x0100000013027b82 */ /* 0x0045220000000a00 */
[----:B0-----:R-:W-:-:S02]  /*07c0*/  IMAD R16, R9, 0xc, R16 ;  /* 0x0000000c09107824 */ /* 0x001fc400078e0210 */
[----:B-1----:R-:W-:Y:S02]  /*07d0*/  IMAD.U32 R4, RZ, RZ, UR4 ;  /* 0x00000004ff047e24 */ /* 0x002fe4000f8e00ff */
[----:B------:R-:W-:Y:S01]  /*07e0*/  IMAD.U32 R5, RZ, RZ, UR5 ;  /* 0x00000005ff057e24 */ /* 0x000fe2000f8e00ff */
[----:B------:R2:W-:Y:S01]  /*07f0*/  STS [R16], RZ ;  /* 0x000000ff10007388 */ /* 0x0005e20000000800 */
[----:B---3--:R-:W-:Y:S02]  /*0800*/  IMAD.MOV.U32 R7, RZ, RZ, R22 ;  /* 0x000000ffff077224 */ /* 0x008fe400078e0016 */
[----:B------:R-:W-:-:S07]  /*0810*/  VIADD R6, R34, 0x18 ;  /* 0x0000001822067836 */ /* 0x000fce0000000000 */
[----:B------:R-:W-:-:S07]  /*0820*/  LEPC R20, `(.L_x_7) ;  /* 0x000000001014794e */ /* 0x000fce0000000000 */
[----:B--2-4-:R-:W-:Y:S05]  /*0830*/  CALL.ABS.NOINC R2 ;  /* 0x0000000002007343 */ /* 0x014fea0003c00000 */
.L_x_7:
[----:B------:R-:W-:-:S04]  /*0840*/  IMAD.U32 R3, RZ, RZ, UR43 ;  /* 0x0000002bff037e24 */ /* 0x000fc8000f8e00ff */
[----:B------:R-:W-:-:S05]  /*0850*/  IMAD R16, R3, 0xc, R16 ;  /* 0x0000000c03107824 */ /* 0x000fca00078e0210 */
[----:B------:R2:W-:Y:S01]  /*0860*/  STS [R16], RZ ;  /* 0x000000ff10007388 */ /* 0x0005e20000000800 */
[----:B------:R-:W-:Y:S05]  /*0870*/  BRA `(.L_x_8) ;  /* 0x0000001400587947 */ /* 0x000fea0003800000 */
.L_x_4:
[----:B------:R-:W-:Y:S01]  /*0880*/  HFMA2 R25, -RZ, RZ, 0, 0 ;  /* 0x00000000ff197431 */ /* 0x000fe200000001ff */
[----:B------:R-:W-:Y:S01]  /*0890*/  MOV R0, 0x0 ;  /* 0x0000000000007802 */ /* 0x000fe20000000f00 */
[----:B------:R0:W-:Y:S01]  /*08a0*/  STL [R1+0x8], R17 ;  /* 0x0000081101007387 */ /* 0x0001e20000100800 */
[----:B------:R-:W2:Y:S01]  /*08b0*/  LDCU.64 UR4, c[0x4][0x40] ;  /* 0x01000800ff0477ac */ /* 0x000ea20008000a00 */
[----:B------:R-:W-:Y:S01]  /*08c0*/  IMAD.MOV.U32 R6, RZ, RZ, R34 ;  /* 0x000000ffff067224 */ /* 0x000fe200078e0022 */
[----:B------:R0:W0:Y:S01]  /*08d0*/  LDC.64 R2, c[0x4][R0] ;  /* 0x0100000000027b82 */ /* 0x0000220000000a00 */
[----:B------:R-:W-:Y:S01]  /*08e0*/  IMAD.MOV.U32 R7, RZ, RZ, R33 ;  /* 0x000000ffff077224 */ /* 0x000fe200078e0021 */
[----:B------:R0:W-:Y:S01]  /*08f0*/  STL.64 [R1], R24 ;  /* 0x0000001801007387 */ /* 0x0001e20000100a00 */
[----:B--2---:R-:W-:Y:S02]  /*0900*/  IMAD.U32 R4, RZ, RZ, UR4 ;  /* 0x00000004ff047e24 */ /* 0x004fe4000f8e00ff */
[----:B------:R-:W-:-:S07]  /*0910*/  IMAD.U32 R5, RZ, RZ, UR5 ;  /* 0x00000005ff057e24 */ /* 0x000fce000f8e00ff */
[----:B------:R-:W-:-:S07]  /*0920*/  LEPC R20, `(.L_x_9) ;  /* 0x000000001014794e */ /* 0x000fce0000000000 */
[----:B01-34-:R-:W-:Y:S05]  /*0930*/  CALL.ABS.NOINC R2 ;  /* 0x0000000002007343 */ /* 0x01bfea0003c00000 */
.L_x_9:
[----:B------:R-:W0:Y:S01]  /*0940*/  LDC.64 R2, c[0x0][0x398] ;  /* 0x0000e600ff027b82 */ /* 0x000e220000000a00 */
[----:B------:R-:W-:-:S05]  /*0950*/  IMAD.MOV.U32 R5, RZ, RZ, -0x1 ;  /* 0xffffffffff057424 */ /* 0x000fca00078e00ff */
[----:B0-----:R-:W-:Y:S01]  /*0960*/  STG.E desc[UR36][R2.64], R5 ;  /* 0x0000000502007986 */ /* 0x001fe2000c101924 */
[----:B------:R-:W-:Y:S05]  /*0970*/  EXIT ;  /* 0x000000000000794d */ /* 0x000fea0003800000 */
.L_x_3:
[----:B------:R-:W-:-:S13]  /*0980*/  ISETP.NE.AND P0, PT, R17, RZ, PT ;  /* 0x000000ff1100720c */ /* 0x000fda0003f05270 */
[----:B------:R-:W-:Y:S05]  /*0990*/  @P0 BRA `(.L_x_10) ;  /* 0x0000000400480947 */ /* 0x000fea0003800000 */
[----:B-1----:R-:W-:-:S09]  /*09a0*/  UISETP.GT.AND UP0, UPT, UR43, URZ, UPT ;  /* 0x000000ff2b00728c */ /* 0x002fd2000bf04270 */
[----:B------:R-:W-:Y:S05]  /*09b0*/  BRA.U !UP0, `(.L_x_11) ;  /* 0x0000000508007547 */ /* 0x000fea000b800000 */
[----:B------:R-:W-:-:S04]  /*09c0*/  IMAD.HI.U32 R0, R18, -0x55555555, RZ ;  /* 0xaaaaaaab12007827 */ /* 0x000fc800078e00ff */
[----:B------:R-:W-:Y:S01]  /*09d0*/  HFMA2 R25, -RZ, RZ, 0, 0 ;  /* 0x00000000ff197431 */ /* 0x000fe200000001ff */
[----:B------:R-:W-:Y:S01]  /*09e0*/  MOV R8, 0x0 ;  /* 0x0000000000087802 */ /* 0x000fe20000000f00 */
[----:B------:R-:W0:Y:S01]  /*09f0*/  LDCU.64 UR4, c[0x4][0x48] ;  /* 0x01000900ff0477ac */ /* 0x000e220008000a00 */
[----:B------:R-:W-:Y:S01]  /*0a00*/  IMAD.MOV.U32 R19, RZ, RZ, RZ ;  /* 0x000000ffff137224 */ /* 0x000fe200078e00ff */
[----:B------:R-:W-:Y:S01]  /*0a10*/  SHF.R.U32.HI R3, RZ, 0x1, R0 ;  /* 0x00000001ff037819 */ /* 0x000fe20000011600 */
[----:B------:R-:W-:Y:S01]  /*0a20*/  IMAD.MOV.U32 R6, RZ, RZ, R34 ;  /* 0x000000ffff067224 */ /* 0x000fe200078e0022 */
[----:B------:R-:W-:Y:S01]  /*0a30*/  MOV R7, R33 ;  /* 0x0000002100077202 */ /* 0x000fe20000000f00 */
[----:B------:R1:W-:Y:S01]  /*0a40*/  STL.64 [R1], R24 ;  /* 0x0000001801007387 */ /* 0x0003e20000100a00 */
[----:B------:R-:W1:Y:S01]  /*0a50*/  LDC.64 R8, c[0x4][R8] ;  /* 0x0100000008087b82 */ /* 0x000e620000000a00 */
[----:B------:R-:W-:Y:S02]  /*0a60*/  IMAD R16, R3, -0x3, R18 ;  /* 0xfffffffd03107824 */ /* 0x000fe400078e0212 */
[----:B------:R-:W-:Y:S01]  /*0a70*/  IMAD.MOV.U32 R3, RZ, RZ, 0x1 ;  /* 0x00000001ff037424 */ /* 0x000fe200078e00ff */
[----:B------:R1:W-:Y:S01]  /*0a80*/  STL.64 [R1+0x8], R18 ;  /* 0x0000081201007387 */ /* 0x0003e20000100a00 */
[----:B------:R-:W-:-:S05]  /*0a90*/  IMAD R2, R16, UR43, RZ ;  /* 0x0000002b10027c24 */ /* 0x000fca000f8e02ff */
[----:B------:R1:W-:Y:S01]  /*0aa0*/  STL.64 [R1+0x10], R2 ;  /* 0x0000100201007387 */ /* 0x0003e20000100a00 */
[----:B0-----:R-:W-:Y:S02]  /*0ab0*/  IMAD.U32 R4, RZ, RZ, UR4 ;  /* 0x00000004ff047e24 */ /* 0x001fe4000f8e00ff */
[----:B------:R-:W-:-:S07]  /*0ac0*/  IMAD.U32 R5, RZ, RZ, UR5 ;  /* 0x00000005ff057e24 */ /* 0x000fce000f8e00ff */
[----:B------:R-:W-:-:S07]  /*0ad0*/  LEPC R20, `(.L_x_12) ;  /* 0x000000001014794e */ /* 0x000fce0000000000 */
[----:B-1234-:R-:W-:Y:S05]  /*0ae0*/  CALL.ABS.NOINC R8 ;  /* 0x0000000008007343 */ /* 0x01efea0003c00000 */
.L_x_12:
[----:B------:R-:W0:Y:S01]  /*0af0*/  S2UR UR5, SR_CgaCtaId ;  /* 0x00000000000579c3 */ /* 0x000e220000008800 */
[----:B------:R-:W-:Y:S01]  /*0b00*/  UMOV UR4, 0x400 ;  /* 0x0000040000047882 */ /* 0x000fe20000000000 */
[----:B------:R-:W-:Y:S02]  /*0b10*/  VIADD R22, R16, 0x3 ;  /* 0x0000000310167836 */ /* 0x000fe40000000000 */
[----:B------:R-:W-:Y:S02]  /*0b20*/  IMAD.MOV.U32 R25, RZ, RZ, -0x80000000 ;  /* 0x80000000ff197424 */ /* 0x000fe400078e00ff */
[----:B------:R-:W-:Y:S02]  /*0b30*/  IMAD.MOV.U32 R19, RZ, RZ, RZ ;  /* 0x000000ffff137224 */ /* 0x000fe400078e00ff */
[----:B------:R-:W-:Y:S01]  /*0b40*/  IMAD.MOV.U32 R23, RZ, RZ, 0x2 ;  /* 0x00000002ff177424 */ /* 0x000fe200078e00ff */
[----:B------:R1:W-:Y:S01]  /*0b50*/  STL.64 [R35], R24 ;  /* 0x0000001823007387 */ /* 0x0003e20000100a00 */
[----:B------:R-:W-:-:S02]  /*0b60*/  IMAD R22, R22, UR43, RZ ;  /* 0x0000002b16167c24 */ /* 0x000fc4000f8e02ff */
[----:B------:R-:W-:Y:S01]  /*0b70*/  IMAD.MOV.U32 R6, RZ, RZ, R34 ;  /* 0x000000ffff067224 */ /* 0x000fe200078e0022 */
[----:B------:R1:W-:Y:S01]  /*0b80*/  STL.64 [R35+0x8], R18 ;  /* 0x0000081223007387 */ /* 0x0003e20000100a00 */
[----:B------:R-:W-:-:S03]  /*0b90*/  IMAD.MOV.U32 R7, RZ, RZ, R33 ;  /* 0x000000ffff077224 */ /* 0x000fc600078e0021 */
[----:B------:R1:W-:Y:S01]  /*0ba0*/  STL.64 [R35+0x10], R22 ;  /* 0x0000101623007387 */ /* 0x0003e20000100a00 */
[----:B0-----:R-:W-:-:S06]  /*0bb0*/  ULEA UR4, UR5, UR4, 0x18 ;  /* 0x0000000405047291 */ /* 0x001fcc000f8ec0ff */
[----:B------:R-:W-:Y:S02]  /*0bc0*/  LEA R16, R2, UR4, 0x2 ;  /* 0x0000000402107c11 */ /* 0x000fe4000f8e10ff */
[----:B------:R-:W-:-:S03]  /*0bd0*/  MOV R2, 0x0 ;  /* 0x0000000000027802 */ /* 0x000fc60000000f00 */
[----:B------:R1:W-:Y:S01]  /*0be0*/  STS [R16], RZ ;  /* 0x000000ff10007388 */ /* 0x0003e20000000800 */
[----:B------:R1:W0:Y:S01]  /*0bf0*/  LDC.64 R8, c[0x4][R2] ;  /* 0x0100000002087b82 */ /* 0x0002220000000a00 */
[----:B------:R-:W2:Y:S02]  /*0c00*/  LDCU.64 UR4, c[0x4][0x48] ;  /* 0x01000900ff0477ac */ /* 0x000ea40008000a00 */
[----:B--2---:R-:W-:Y:S01]  /*0c10*/  IMAD.U32 R4, RZ, RZ, UR4 ;  /* 0x00000004ff047e24 */ /* 0x004fe2000f8e00ff */
[----:B-1----:R-:W-:-:S07]  /*0c20*/  MOV R5, UR5 ;  /* 0x0000000500057c02 */ /* 0x002fce0008000f00 */
[----:B------:R-:W-:-:S07]  /*0c30*/  LEPC R20, `(.L_x_13) ;  /* 0x000000001014794e */ /* 0x000fce0000000000 */
[----:B0-----:R-:W-:Y:S05]  /*0c40*/  CALL.ABS.NOINC R8 ;  /* 0x0000000008007343 */ /* 0x001fea0003c00000 */
.L_x_13:
[----:B------:R-:W0:Y:S01]  /*0c50*/  LDC R3, c[0x0][0x3ac] ;  /* 0x0000eb00ff037b82 */ /* 0x000e220000000800 */
[----:B------:R-:W-:Y:S02]  /*0c60*/  HFMA2 R23, -RZ, RZ, 0, 1.78813934326171875e-07 ;  /* 0x00000003ff177431 */ /* 0x000fe400000001ff */
[----:B------:R-:W-:Y:S01]  /*0c70*/  VIADD R22, R22, UR40 ;  /* 0x0000002816167c36 */ /* 0x000fe20008000000 */
[----:B------:R-:W1:Y:S01]  /*0c80*/  LDCU.64 UR4, c[0x4][0x48] ;  /* 0x01000900ff0477ac */ /* 0x000e620008000a00 */
[----:B------:R-:W-:Y:S02]  /*0c90*/  IMAD.MOV.U32 R25, RZ, RZ, RZ ;  /* 0x000000ffff197224 */ /* 0x000fe400078e00ff */
[----:B------:R-:W-:Y:S02]  /*0ca0*/  IMAD.MOV.U32 R19, RZ, RZ, RZ ;  /* 0x000000ffff137224 */ /* 0x000fe400078e00ff */
[----:B------:R-:W-:Y:S01]  /*0cb0*/  IMAD.MOV.U32 R9, RZ, RZ, -0x80000000 ;  /* 0x80000000ff097424 */ /* 0x000fe200078e00ff */
[----:B------:R2:W-:Y:S01]  /*0cc0*/  STL.64 [R35], R24 ;  /* 0x0000001823007387 */ /* 0x0005e20000100a00 */
[----:B------:R-:W-:-:S02]  /*0cd0*/  IMAD.MOV.U32 R6, RZ, RZ, R34 ;  /* 0x000000ffff067224 */ /* 0x000fc400078e0022 */
[----:B------:R-:W-:Y:S01]  /*0ce0*/  IMAD.MOV.U32 R7, RZ, RZ, R33 ;  /* 0x000000ffff077224 */ /* 0x000fe200078e0021 */
[----:B------:R2:W-:Y:S04]  /*0cf0*/  STL.64 [R35+0x8], R18 ;  /* 0x0000081223007387 */ /* 0x0005e80000100a00 */
[----:B------:R2:W-:Y:S01]  /*0d00*/  STL.64 [R35+0x10], R22 ;  /* 0x0000101623007387 */ /* 0x0005e20000100a00 */
[----:B-1----:R-:W-:Y:S02]  /*0d10*/  IMAD.U32 R4, RZ, RZ, UR4 ;  /* 0x00000004ff047e24 */ /* 0x002fe4000f8e00ff */
[----:B------:R-:W-:Y:S02]  /*0d20*/  IMAD.U32 R5, RZ, RZ, UR5 ;  /* 0x00000005ff057e24 */ /* 0x000fe4000f8e00ff */
[----:B0-----:R-:W-:-:S02]  /*0d30*/  IMAD R16, R3, 0xc, R16 ;  /* 0x0000000c03107824 */ /* 0x001fc400078e0210 */
[----:B------:R-:W0:Y:S03]  /*0d40*/  LDC.64 R2, c[0x4][R2] ;  /* 0x0100000002027b82 */ /* 0x000e260000000a00 */
[----:B------:R2:W-:Y:S02]  /*0d50*/  STS [R16], R9 ;  /* 0x0000000910007388 */ /* 0x0005e40000000800 */
[----:B------:R-:W-:-:S07]  /*0d60*/  LEPC R20, `(.L_x_14) ;  /* 0x000000001014794e */ /* 0x000fce0000000000 */
[----:B0-2---:R-:W-:Y:S05]  /*0d70*/  CALL.ABS.NOINC R2 ;  /* 0x0000000002007343 */ /* 0x005fea0003c00000 */
.L_x_14:
[----:B------:R-:W-:-:S05]  /*0d80*/  MOV R3, UR43 ;  /* 0x0000002b00037c02 */ /* 0x000fca0008000f00 */
[----:B------:R-:W-:-:S05]  /*0d90*/  IMAD R16, R3, 0xc, R16 ;  /* 0x0000000c03107824 */ /* 0x000fca00078e0210 */
[----:B------:R1:W-:Y:S01]  /*0da0*/  STS [R16], RZ ;  /* 0x000000ff10007388 */ /* 0x0003e20000000800 */
[----:B------:R-:W-:Y:S05]  /*0db0*/  BRA `(.L_x_8) ;  /* 0x0000001000087947 */ /* 0x000fea0003800000 */
.L_x_11:
[----:B------:R-:W-:Y:S01]  /*0dc0*/  IMAD.MOV.U32 R25, RZ, RZ, R18 ;  /* 0x000000ffff197224 */ /* 0x000fe200078e0012 */
[----:B------:R-:W-:Y:S01]  /*0dd0*/  MOV R0, 0x0 ;  /* 0x0000000000007802 */ /* 0x000fe20000000f00 */
[----:B------:R0:W-:Y:S01]  /*0de0*/  STL [R1+0x8], RZ ;  /* 0x000008ff01007387 */ /* 0x0001e20000100800 */
[----:B------:R-:W1:Y:S01]  /*0df0*/  LDCU.64 UR4, c[0x4][0x40] ;  /* 0x01000800ff0477ac */ /* 0x000e620008000a00 */
[----:B------:R-:W-:Y:S01]  /*0e00*/  IMAD.MOV.U32 R6, RZ, RZ, R34 ;  /* 0x000000ffff067224 */ /* 0x000fe200078e0022 */
[----:B------:R0:W0:Y:S01]  /*0e10*/  LDC.64 R2, c[0x4][R0] ;  /* 0x0100000000027b82 */ /* 0x0000220000000a00 */
[----:B------:R0:W-:Y:S01]  /*0e20*/  STL.64 [R1], R24 ;  /* 0x0000001801007387 */ /* 0x0001e20000100a00 */
[----:B------:R-:W-:Y:S01]  /*0e30*/  MOV R7, R33 ;  /* 0x0000002100077202 */ /* 0x000fe20000000f00 */
[----:B-1----:R-:W-:Y:S02]  /*0e40*/  IMAD.U32 R4, RZ, RZ, UR4 ;  /* 0x00000004ff047e24 */ /* 0x002fe4000f8e00ff */
[----:B------:R-:W-:-:S07]  /*0e50*/  IMAD.U32 R5, RZ, RZ, UR5 ;  /* 0x00000005ff057e24 */ /* 0x000fce000f8e00ff */
[----:B------:R-:W-:-:S07]  /*0e60*/  LEPC R20, `(.L_x_15) ;  /* 0x000000001014794e */ /* 0x000fce0000000000 */
[----:B0-234-:R-:W-:Y:S05]  /*0e70*/  CALL.ABS.NOINC R2 ;  /* 0x0000000002007343 */ /* 0x01dfea0003c00000 */
.L_x_15:
[----:B------:R-:W0:Y:S01]  /*0e80*/  LDC.64 R2, c[0x0][0x398] ;  /* 0x0000e600ff027b82 */ /* 0x000e220000000a00 */
[----:B------:R-:W-:-:S05]  /*0e90*/  IMAD.MOV.U32 R5, RZ, RZ, -0x1 ;  /* 0xffffffffff057424 */ /* 0x000fca00078e00ff */
[----:B0-----:R-:W-:Y:S01]  /*0ea0*/  STG.E desc[UR36][R2.64], R5 ;  /* 0x0000000502007986 */ /* 0x001fe2000c101924 */
[----:B------:R-:W-:Y:S05]  /*0eb0*/  EXIT ;  /* 0x000000000000794d */ /* 0x000fea0003800000 */
.L_x_10:
[----:B------:R-:W0:Y:S01]  /*0ec0*/  S2UR UR5, SR_CgaCtaId ;  /* 0x00000000000579c3 */ /* 0x000e220000008800 */
[----:B------:R-:W-:Y:S01]  /*0ed0*/  VIADD R19, R32, 0xffffffff ;  /* 0xffffffff20137836 */ /* 0x000fe20000000000 */
[C---:B--2---:R-:W-:Y:S01]  /*0ee0*/  IADD3 R39, PT, PT, -R18.reuse, UR48, RZ ;  /* 0x0000003012277c10 */ /* 0x044fe2000fffe1ff */
[----:B------:R-:W-:Y:S01]  /*0ef0*/  UMOV UR4, 0x400 ;  /* 0x0000040000047882 */ /* 0x000fe20000000000 */
[----:B------:R-:W-:Y:S01]  /*0f00*/  MOV R8, 0x0 ;  /* 0x0000000000087802 */ /* 0x000fe20000000f00 */
[C---:B------:R-:W-:Y:S01]  /*0f10*/  VIADD R2, R18.reuse, 0xffffffff ;  /* 0xffffffff12027836 */ /* 0x040fe20000000000 */
[----:B------:R-:W-:Y:S01]  /*0f20*/  ISETP.GE.AND P0, PT, R19, UR48, PT ;  /* 0x0000003013007c0c */ /* 0x000fe2000bf06270 */
[----:B------:R-:W-:Y:S01]  /*0f30*/  IMAD.MOV.U32 R22, RZ, RZ, R24 ;  /* 0x000000ffff167224 */ /* 0x000fe200078e0018 */
[----:B------:R-:W-:Y:S01]  /*0f40*/  MOV R3, R17 ;  /* 0x0000001100037202 */ /* 0x000fe20000000f00 */
[----:B------:R-:W-:Y:S01]  /*0f50*/  IMAD.MOV.U32 R4, RZ, RZ, 0x3 ;  /* 0x00000003ff047424 */ /* 0x000fe200078e00ff */
[----:B------:R-:W-:Y:S01]  /*0f60*/  SEL R0, R17, R39, !P0 ;  /* 0x0000002711007207 */ /* 0x000fe20004000000 */
[----:B------:R-:W2:Y:S01]  /*0f70*/  LDC.64 R8, c[0x4][R8] ;  /* 0x0100000008087b82 */ /* 0x000ea20000000a00 */
[----:B------:R-:W-:Y:S01]  /*0f80*/  ISETP.GT.AND P0, PT, R18, UR48, PT ;  /* 0x0000003012007c0c */ /* 0x000fe2000bf04270 */
[----:B------:R-:W-:Y:S01]  /*0f90*/  STL.64 [R35+0x8], R2 ;  /* 0x0000080223007387 */ /* 0x000fe20000100a00 */
[----:B------:R-:W-:Y:S01]  /*0fa0*/  MOV R6, R34 ;  /* 0x0000002200067202 */ /* 0x000fe20000000f00 */
[----:B------:R-:W-:Y:S01]  /*0fb0*/  IMAD.IADD R5, R31, 0x1, R0 ;  /* 0x000000011f057824 */ /* 0x000fe200078e0200 */
[----:B------:R-:W-:Y:S01]  /*0fc0*/  P2R R0, PR, RZ, 0x1 ;  /* 0x00000001ff007803 */ /* 0x000fe20000000000 */
[----:B------:R-:W-:-:S03]  /*0fd0*/  IMAD.MOV.U32 R7, RZ, RZ, R33 ;  /* 0x000000ffff077224 */ /* 0x000fc600078e0021 */
[----:B------:R5:W-:Y:S01]  /*0fe0*/  STL.64 [R35+0x10], R4 ;  /* 0x0000100423007387 */ /* 0x000be20000100a00 */
[----:B0-----:R-:W-:-:S06]  /*0ff0*/  ULEA UR4, UR5, UR4, 0x18 ;  /* 0x0000000405047291 */ /* 0x001fcc000f8ec0ff */
[----:B------:R-:W-:-:S05]  /*1000*/  LEA R23, R5, UR4, 0x2 ;  /* 0x0000000405177c11 */ /* 0x000fca000f8e10ff */
[----:B------:R-:W5:Y:S01]  /*1010*/  LDCU.64 UR4, c[0x4][0x38] ;  /* 0x01000700ff0477ac */ /* 0x000f620008000a00 */
[----:B------:R-:W0:Y:S01]  /*1020*/  LDS R23, [R23] ;  /* 0x0000000017177984 */ /* 0x000e220000000800 */
[----:B-----5:R-:W-:Y:S02]  /*1030*/  IMAD.U32 R4, RZ, RZ, UR4 ;  /* 0x00000004ff047e24 */ /* 0x020fe4000f8e00ff */
[----:B------:R-:W-:Y:S01]  /*1040*/  IMAD.U32 R5, RZ, RZ, UR5 ;  /* 0x00000005ff057e24 */ /* 0x000fe2000f8e00ff */
[----:B0-2---:R0:W-:Y:S06]  /*1050*/  STL.64 [R35], R22 ;  /* 0x0000001623007387 */ /* 0x0051ec0000100a00 */
[----:B------:R-:W-:-:S07]  /*1060*/  LEPC R20, `(.L_x_16) ;  /* 0x000000001014794e */ /* 0x000fce0000000000 */
[----:B01-34-:R-:W-:Y:S05]  /*1070*/  CALL.ABS.NOINC R8 ;  /* 0x0000000008007343 */ /* 0x01bfea0003c00000 */
.L_x_16:
[----:B------:R-:W-:-:S13]  /*1080*/  ISETP.GT.AND P6, PT, R18, UR48, PT ;  /* 0x0000003012007c0c */ /* 0x000fda000bfc4270 */
[----:B------:R-:W-:Y:S05]  /*1090*/  @P6 BRA `(.L_x_17) ;  /* 0x0000002c00646947 */ /* 0x000fea0003800000 */
[----:B------:R-:W0:Y:S01]  /*10a0*/  S2R R5, SR_CgaCtaId ;  /* 0x0000000000057919 */ /* 0x000e220000008800 */
[----:B------:R-:W-:Y:S01]  /*10b0*/  ISETP.GE.U32.AND P0, PT, R19, UR48, PT ;  /* 0x0000003013007c0c */ /* 0x000fe2000bf06070 */
[----:B------:R-:W-:Y:S01]  /*10c0*/  IMAD.MOV.U32 R4, RZ, RZ, R2 ;  /* 0x000000ffff047224 */ /* 0x000fe200078e0002 */
[----:B------:R-:W-:Y:S01]  /*10d0*/  MOV R26, 0x400 ;  /* 0x00000400001a7802 */ /* 0x000fe20000000f00 */
[----:B------:R-:W-:Y:S01]  /*10e0*/  IMAD.MOV.U32 R2, RZ, RZ, 0x1 ;  /* 0x00000001ff027424 */ /* 0x000fe200078e00ff */
[----:B------:R-:W-:Y:S01]  /*10f0*/  SEL R3, R17, R39, !P0 ;  /* 0x0000002711037207 */ /* 0x000fe20004000000 */
[----:B------:R-:W1:Y:S01]  /*1100*/  LDCU.64 UR4, c[0x4][0x38] ;  /* 0x01000700ff0477ac */ /* 0x000e620008000a00 */
[----:B------:R-:W-:Y:S02]  /*1110*/  MOV R16, 0x0 ;  /* 0x0000000000107802 */ /* 0x000fe40000000f00 */
[----:B------:R-:W-:Y:S01]  /*1120*/  P2R R0, PR, RZ, 0x1 ;  /* 0x00000001ff007803 */ /* 0x000fe20000000000 */
[----:B------:R-:W-:Y:S01]  /*1130*/  IMAD.IADD R3, R30, 0x1, R3 ;  /* 0x000000011e037824 */ /* 0x000fe200078e0203 */
[----:B------:R-:W-:-:S02]  /*1140*/  IADD3 R6, P0, PT, R34, 0x18, RZ ;  /* 0x0000001822067810 */ /* 0x000fc40007f1e0ff */
[----:B------:R-:W-:Y:S02]  /*1150*/  ISETP.GE.U32.AND P1, PT, R32, UR48, PT ;  /* 0x0000003020007c0c */ /* 0x000fe4000bf26070 */
[----:B------:R2:W-:Y:S01]  /*1160*/  STL.64 [R1+0x28], R2 ;  /* 0x0000280201007387 */ /* 0x0005e20000100a00 */
[----:B------:R-:W-:Y:S01]  /*1170*/  IMAD.X R7, RZ, RZ, R33, P0 ;  /* 0x000000ffff077224 */ /* 0x000fe200000e0621 */
[----:B------:R-:W-:Y:S02]  /*1180*/  P2R R0, PR, RZ, 0x2 ;  /* 0x00000002ff007803 */ /* 0x000fe40000000000 */
[----:B0-----:R-:W-:Y:S02]  /*1190*/  LEA R26, R5, R26, 0x18 ;  /* 0x0000001a051a7211 */ /* 0x001fe400078ec0ff */
[----:B------:R-:W-:-:S03]  /*11a0*/  MOV R5, R17 ;  /* 0x0000001100057202 */ /* 0x000fc60000000f00 */
[----:B------:R-:W-:Y:S02]  /*11b0*/  IMAD R25, R3, 0x4, R26 ;  /* 0x0000000403197824 */ /* 0x000fe400078e021a */
[----:B--2---:R0:W2:Y:S01]  /*11c0*/  LDC.64 R2, c[0x4][R16] ;  /* 0x0100000010027b82 */ /* 0x0040a20000000a00 */
[----:B------:R1:W-:Y:S04]  /*11d0*/  STL.64 [R1+0x20], R4 ;  /* 0x0000200401007387 */ /* 0x0003e80000100a00 */
[----:B------:R-:W3:Y:S01]  /*11e0*/  LDS R25, [R25] ;  /* 0x0000000019197984 */ /* 0x000ee20000000800 */
[----:B-1----:R-:W-:Y:S02]  /*11f0*/  IMAD.U32 R4, RZ, RZ, UR4 ;  /* 0x00000004ff047e24 */ /* 0x002fe4000f8e00ff */
[----:B------:R-:W-:Y:S01]  /*1200*/  IMAD.U32 R5, RZ, RZ, UR5 ;  /* 0x00000005ff057e24 */ /* 0x000fe2000f8e00ff */
[----:B---3--:R0:W-:Y:S06]  /*1210*/  STL.64 [R1+0x18], R24 ;  /* 0x0000181801007387 */ /* 0x0081ec0000100a00 */
[----:B------:R-:W-:-:S07]  /*1220*/  LEPC R20, `(.L_x_18) ;  /* 0x000000001014794e */ /* 0x000fce0000000000 */
[----:B0-2---:R-:W-:Y:S05]  /*1230*/  CALL.ABS.NOINC R2 ;  /* 0x0000000002007343 */ /* 0x005fea0003c00000 */
.L_x_18:
[----:B------:R-:W-:Y:S01]  /*1240*/  LOP3.LUT R27, RZ, R18, RZ, 0x33, !PT ;  /* 0x00000012ff1b7212 */ /* 0x000fe200078e33ff */
[C---:B------:R-:W-:Y:S01]  /*1250*/  IMAD.HI.U32 R2, R32.reuse, -0x55555555, RZ ;  /* 0xaaaaaaab20027827 */ /* 0x040fe200078e00ff */
[C---:B------:R-:W-:Y:S01]  /*1260*/  ISETP.NE.AND P0, PT, R25.reuse, -0x80000000, PT ;  /* 0x800000001900780c */ /* 0x040fe20003f05270 */
[----:B------:R-:W0:Y:S01]  /*1270*/  LDCU.64 UR4, c[0x4][0x48] ;  /* 0x01000900ff0477ac */ /* 0x000e220008000a00 */
[----:B------:R-:W-:Y:S01]  /*1280*/  IADD3 R25, PT, PT, R25, -0x1, RZ ;  /* 0xffffffff19197810 */ /* 0x000fe20007ffe0ff */
[----:B------:R-:W-:Y:S01]  /*1290*/  VIADD R27, R27, UR48 ;  /* 0x000000301b1b7c36 */ /* 0x000fe20008000000 */
[----:B------:R-:W-:Y:S01]  /*12a0*/  SHF.R.U32.HI R3, RZ, 0x1, R2 ;  /* 0x00000001ff037819 */ /* 0x000fe20000011602 */
[----:B------:R-:W-:Y:S01]  /*12b0*/  IMAD.MOV.U32 R2, RZ, RZ, R18 ;  /* 0x000000ffff027224 */ /* 0x000fe200078e0012 */
[----:B------:R-:W-:Y:S01]  /*12c0*/  ISETP.GE.U32.AND P6, PT, R32, UR48, PT ;  /* 0x0000003020007c0c */ /* 0x000fe2000bfc6070 */
[----:B------:R-:W-:Y:S01]  /*12d0*/  IMAD.MOV.U32 R6, RZ, RZ, R34 ;  /* 0x000000ffff067224 */ /* 0x000fe200078e0022 */
[----:B------:R-:W-:Y:S01]  /*12e0*/  SEL R0, R25, 0x80000000, P0 ;  /* 0x8000000019007807 */ /* 0x000fe20000000000 */
[----:B------:R-:W-:Y:S01]  /*12f0*/  IMAD R3, R3, -0x3, R32 ;  /* 0xfffffffd03037824 */ /* 0x000fe200078e0220 */
[----:B------:R-:W-:Y:S01]  /*1300*/  SEL R22, R17, R27, !P6 ;  /* 0x0000001b11167207 */ /* 0x000fe20007000000 */
[----:B------:R-:W-:Y:S01]  /*1310*/  IMAD.MOV.U32 R7, RZ, RZ, R33 ;  /* 0x000000ffff077224 */ /* 0x000fe200078e0021 */
[----:B------:R-:W-:-:S02]  /*1320*/  ISETP.NE.AND P0, PT, R23, -0x80000000, PT ;  /* 0x800000001700780c */ /* 0x000fc40003f05270 */
[----:B------:R-:W-:Y:S01]  /*1330*/  VIADDMNMX R25, R23, 0xfffffffc, R0, !PT ;  /* 0xfffffffc17197846 */ /* 0x000fe20007800100 */
[----:B------:R-:W-:Y:S02]  /*1340*/  IMAD R22, R3, UR43, R22 ;  /* 0x0000002b03167c24 */ /* 0x000fe4000f8e0216 */
[----:B------:R-:W-:Y:S01]  /*1350*/  IMAD.MOV.U32 R3, RZ, RZ, R17 ;  /* 0x000000ffff037224 */ /* 0x000fe200078e0011 */
[----:B------:R-:W-:Y:S01]  /*1360*/  SEL R25, R0, R25, !P0 ;  /* 0x0000001900197207 */ /* 0x000fe20004000000 */
[----:B------:R-:W-:Y:S01]  /*1370*/  IMAD.MOV.U32 R23, RZ, RZ, 0x1 ;  /* 0x00000001ff177424 */ /* 0x000fe200078e00ff */
[----:B0-----:R-:W-:Y:S01]  /*1380*/  MOV R4, UR4 ;  /* 0x0000000400047c02 */ /* 0x001fe20008000f00 */
[----:B------:R-:W-:Y:S01]  /*1390*/  IMAD.U32 R5, RZ, RZ, UR5 ;  /* 0x00000005ff057e24 */ /* 0x000fe2000f8e00ff */
[----:B------:R0:W-:Y:S04]  /*13a0*/  STL.64 [R35+0x8], R2 ;  /* 0x0000080223007387 */ /* 0x0001e80000100a00 */
[----:B------:R1:W-:Y:S04]  /*13b0*/  STL.64 [R35], R24 ;  /* 0x0000001823007387 */ /* 0x0003e80000100a00 */
[----:B------:R1:W-:Y:S01]  /*13c0*/  STL.64 [R35+0x10], R22 ;  /* 0x0000101623007387 */ /* 0x0003e20000100a00 */
[----:B0-----:R1:W0:Y:S02]  /*13d0*/  LDC.64 R2, c[0x4][R16] ;  /* 0x0100000010027b82 */ /* 0x0012240000000a00 */
[----:B------:R-:W-:-:S07]  /*13e0*/  LEPC R20, `(.L_x_19) ;  /* 0x000000001014794e */ /* 0x000fce0000000000 */
[----:B01----:R-:W-:Y:S05]  /*13f0*/  CALL.ABS.NOINC R2 ;  /* 0x0000000002007343 */ /* 0x003fea0003c00000 */
.L_x_19:
[----:B------:R-:W-:Y:S01]  /*1400*/  ISETP.GE.U32.AND P6, PT, R19, UR48, PT ;  /* 0x0000003013007c0c */ /* 0x000fe2000bfc6070 */
[----:B------:R-:W-:Y:S01]  /*1410*/  VIADD R19, R17, 0xffffffff ;  /* 0xffffffff11137836 */ /* 0x000fe20000000000 */
[----:B------:R-:W-:Y:S01]  /*1420*/  IADD3 R0, PT, PT, R28, R30, RZ ;  /* 0x0000001e1c007210 */ /* 0x000fe20007ffe0ff */
[----:B------:R-:W-:Y:S01]  /*1430*/  IMAD R23, R22, 0x4, R26 ;  /* 0x0000000416177824 */ /* 0x000fe200078e021a */
[----:B------:R-:W0:Y:S01]  /*1440*/  LDCU.64 UR4, c[0x4][0x38] ;  /* 0x01000700ff0477ac */ /* 0x000e220008000a00 */
[----:B------:R-:W-:Y:S01]  /*1450*/  IMAD.MOV.U32 R2, RZ, RZ, 0x3 ;  /* 0x00000003ff027424 */ /* 0x000fe200078e00ff */
[----:B------:R-:W-:Y:S01]  /*1460*/  SEL R27, R19, R27, !P6 ;  /* 0x0000001b131b7207 */ /* 0x000fe20007000000 */
[----:B------:R-:W-:Y:S01]  /*1470*/  STL.64 [R35+0x8], R18 ;  /* 0x0000081223007387 */ /* 0x000fe20000100a00 */
[----:B------:R-:W-:Y:S02]  /*1480*/  IMAD.MOV.U32 R6, RZ, RZ, R34 ;  /* 0x000000ffff067224 */ /* 0x000fe400078e0022 */
[----:B------:R-:W-:Y:S01]  /*1490*/  IMAD.MOV.U32 R7, RZ, RZ, R33 ;  /* 0x000000ffff077224 */ /* 0x000fe200078e0021 */
[----:B------:R-:W-:Y:S01]  /*14a0*/  STS [R23], R25 ;  /* 0x0000001917007388 */ /* 0x000fe20000000800 */
[----:B------:R-:W-:-:S04]  /*14b0*/  IMAD.IADD R3, R0, 0x1, R27 ;  /* 0x0000000100037824 */ /* 0x000fc800078e021b */
[----:B------:R-:W-:Y:S01]  /*14c0*/  IMAD R26, R3, 0x4, R26 ;  /* 0x00000004031a7824 */ /* 0x000fe200078e021a */
[----:B------:R1:W-:Y:S04]  /*14d0*/  STL.64 [R35+0x10], R2 ;  /* 0x0000100223007387 */ /* 0x0003e80000100a00 */
[----:B------:R-:W2:Y:S01]  /*14e0*/  LDS R25, [R26] ;  /* 0x000000001a197984 */ /* 0x000ea20000000800 */
[----:B0-----:R-:W-:Y:S01]  /*14f0*/  MOV R4, UR4 ;  /* 0x0000000400047c02 */ /* 0x001fe20008000f00 */
[----:B------:R-:W-:Y:S01]  /*1500*/  IMAD.U32 R5, RZ, RZ, UR5 ;  /* 0x00000005ff057e24 */ /* 0x000fe2000f8e00ff */
[----:B-1----:R0:W1:Y:S01]  /*1510*/  LDC.64 R2, c[0x4][R16] ;  /* 0x0100000010027b82 */ /* 0x0020620000000a00 */
[----:B--2---:R0:W-:Y:S05]  /*1520*/  STL.64 [R35], R24 ;  /* 0x0000001823007387 */ /* 0x0041ea0000100a00 */
[----:B------:R-:W-:-:S07]  /*1530*/  LEPC R20, `(.L_x_20) ;  /* 0x000000001014794e */ /* 0x000fce0000000000 */
[----:B01----:R-:W-:Y:S05]  /*1540*/  CALL.ABS.NOINC R2 ;  /* 0x0000000002007343 */ /* 0x003fea0003c00000 */
.L_x_20:
[----:B------:R-:W-:-:S13]  /*1550*/  ISETP.GT.AND P0, PT, R17, UR43, PT ;  /* 0x0000002b11007c0c */ /* 0x000fda000bf04270 */
[----:B------:R-:W-:Y:S05]  /*1560*/  @P0 BRA `(.L_x_21) ;  /* 0x0000002400f00947 */ /* 0x000fea0003800000 */
[----:B------:R-:W0:Y:S01]  /*1570*/  S2R R3, SR_CgaCtaId ;  /* 0x0000000000037919 */ /* 0x000e220000008800 */
[----:B------:R-:W-:Y:S01]  /*1580*/  MOV R40, 0x400 ;  /* 0x0000040000287802 */ /* 0x000fe20000000f00 */
[----:B------:R-:W-:Y:S01]  /*1590*/  VIADD R0, R30, UR40 ;  /* 0x000000281e007c36 */ /* 0x000fe20008000000 */
[----:B------:R-:W1:Y:S01]  /*15a0*/  LDCU.64 UR4, c[0x4][0x38] ;  /* 0x01000700ff0477ac */ /* 0x000e620008000a00 */
[----:B------:R-:W-:Y:S01]  /*15b0*/  IMAD.MOV.U32 R2, RZ, RZ, 0x2 ;  /* 0x00000002ff027424 */ /* 0x000fe200078e00ff */
[----:B------:R-:W-:Y:S01]  /*15c0*/  MOV R26, R24 ;  /* 0x00000018001a7202 */ /* 0x000fe20000000f00 */
[----:B------:R-:W-:Y:S01]  /*15d0*/  IMAD.MOV.U32 R4, RZ, RZ, R18 ;  /* 0x000000ffff047224 */ /* 0x000fe200078e0012 */
[----:B------:R-:W-:Y:S01]  /*15e0*/  MOV R7, R33 ;  /* 0x0000002100077202 */ /* 0x000fe20000000f00 */
[----:B------:R-:W-:Y:S02]  /*15f0*/  IMAD.MOV.U32 R5, RZ, RZ, R19 ;  /* 0x000000ffff057224 */ /* 0x000fe400078e0013 */
[----:B------:R-:W-:-:S03]  /*1600*/  IMAD.MOV.U32 R6, RZ, RZ, R34 ;  /* 0x000000ffff067224 */ /* 0x000fc600078e0022 */
[----:B------:R1:W-:Y:S02]  /*1610*/  STL.64 [R1+0x8], R4 ;  /* 0x0000080401007387 */ /* 0x0003e40000100a00 */
[----:B-1----:R-:W-:Y:S02]  /*1620*/  IMAD.U32 R4, RZ, RZ, UR4 ;  /* 0x00000004ff047e24 */ /* 0x002fe4000f8e00ff */
[----:B------:R-:W-:Y:S01]  /*1630*/  IMAD.U32 R5, RZ, RZ, UR5 ;  /* 0x00000005ff057e24 */ /* 0x000fe2000f8e00ff */
[----:B0-----:R-:W-:Y:S02]  /*1640*/  LEA R40, R3, R40, 0x18 ;  /* 0x0000002803287211 */ /* 0x001fe400078ec0ff */
[----:B------:R-:W-:-:S05]  /*1650*/  IADD3 R3, PT, PT, R0, R27, RZ ;  /* 0x0000001b00037210 */ /* 0x000fca0007ffe0ff */
[----:B------:R-:W-:Y:S01]  /*1660*/  IMAD R27, R3, 0x4, R40 ;  /* 0x00000004031b7824 */ /* 0x000fe200078e0228 */
[----:B------:R0:W-:Y:S05]  /*1670*/  STL.64 [R1+0x10], R2 ;  /* 0x0000100201007387 */ /* 0x0001ea0000100a00 */
[----:B------:R-:W1:Y:S01]  /*1680*/  LDS R27, [R27] ;  /* 0x000000001b1b7984 */ /* 0x000e620000000800 */
[----:B0-----:R0:W2:Y:S03]  /*1690*/  LDC.64 R2, c[0x4][R16] ;  /* 0x0100000010027b82 */ /* 0x0010a60000000a00 */
[----:B-1----:R1:W-:Y:S02]  /*16a0*/  STL.64 [R1], R26 ;  /* 0x0000001a01007387 */ /* 0x0023e40000100a00 */
[----:B-1----:R-:W-:-:S05]  /*16b0*/  VIADD R26, R32, 0xfffffffe ;  /* 0xfffffffe201a7836 */ /* 0x002fca0000000000 */
[----:B------:R-:W-:-:S04]  /*16c0*/  ISETP.GE.U32.AND P0, PT, R26, UR48, PT ;  /* 0x000000301a007c0c */ /* 0x000fc8000bf06070 */
[----:B0-2---:R-:W-:-:S09]  /*16d0*/  P2R R0, PR, RZ, 0x1 ;  /* 0x00000001ff007803 */ /* 0x005fd20000000000 */
[----:B------:R-:W-:-:S07]  /*16e0*/  LEPC R20, `(.L_x_22) ;  /* 0x000000001014794e */ /* 0x000fce0000000000 */
[----:B------:R-:W-:Y:S05]  /*16f0*/  CALL.ABS.NOINC R2 ;  /* 0x0000000002007343 */ /* 0x000fea0003c00000 */
.L_x_22:
[C---:B------:R-:W-:Y:S01]  /*1700*/  ISETP.NE.AND P0, PT, R27.reuse, -0x80000000, PT ;  /* 0x800000001b00780c */ /* 0x040fe20003f05270 */
[----:B------:R-:W-:Y:S01]  /*1710*/  VIADD R27, R27, 0xffffffff ;  /* 0xffffffff1b1b7836 */ /* 0x000fe20000000000 */
[----:B------:R0:W1:Y:S01]  /*1720*/  LDC.64 R8, c[0x4][R16] ;  /* 0x0100000010087b82 */ /* 0x0000620000000a00 */
[----:B------:R-:W-:Y:S01]  /*1730*/  IMAD.MOV.U32 R2, RZ, RZ, R18 ;  /* 0x000000ffff027224 */ /* 0x000fe200078e0012 */
[----:B------:R-:W2:Y:S01]  /*1740*/  LDCU.64 UR4, c[0x4][0x48] ;  /* 0x01000900ff0477ac */ /* 0x000ea20008000a00 */
[----:B------:R-:W-:Y:S01]  /*1750*/  IMAD.MOV.U32 R3, RZ, RZ, R17 ;  /* 0x000000ffff037224 */ /* 0x000fe200078e0011 */
[----:B------:R-:W-:Y:S01]  /*1760*/  SEL R0, R27, 0x80000000, P0 ;  /* 0x800000001b007807 */ /* 0x000fe20000000000 */
[----:B------:R-:W-:Y:S01]  /*1770*/  IMAD.MOV.U32 R6, RZ, RZ, R34 ;  /* 0x000000ffff067224 */ /* 0x000fe200078e0022 */
[C---:B------:R-:W-:Y:S01]  /*1780*/  ISETP.NE.AND P0, PT, R25.reuse, -0x80000000, PT ;  /* 0x800000001900780c */ /* 0x040fe20003f05270 */
[----:B------:R-:W-:Y:S01]  /*1790*/  IMAD.MOV.U32 R7, RZ, RZ, R33 ;  /* 0x000000ffff077224 */ /* 0x000fe200078e0021 */
[----:B------:R-:W-:Y:S01]  /*17a0*/  VIADDMNMX R25, R25, 0xfffffffc, R0, !PT ;  /* 0xfffffffc19197846 */ /* 0x000fe20007800100 */
[----:B------:R3:W-:Y:S03]  /*17b0*/  STL.64 [R35+0x8], R2 ;  /* 0x0000080223007387 */ /* 0x0007e60000100a00 */
[----:B------:R-:W-:-:S05]  /*17c0*/  SEL R25, R0, R25, !P0 ;  /* 0x0000001900197207 */ /* 0x000fca0004000000 */
[----:B------:R0:W-:Y:S01]  /*17d0*/  STL.64 [R35], R24 ;  /* 0x0000001823007387 */ /* 0x0001e20000100a00 */
[----:B--2---:R-:W-:Y:S02]  /*17e0*/  IMAD.U32 R4, RZ, RZ, UR4 ;  /* 0x00000004ff047e24 */ /* 0x004fe4000f8e00ff */
[----:B---3--:R-:W-:Y:S02]  /*17f0*/  HFMA2 R3, -RZ, RZ, 0, 1.1920928955078125e-07 ;  /* 0x00000002ff037431 */ /* 0x008fe400000001ff */
[----:B------:R-:W-:Y:S02]  /*1800*/  VIADD R2, R22, UR40 ;  /* 0x0000002816027c36 */ /* 0x000fe40008000000 */
[----:B------:R-:W-:-:S03]  /*1810*/  IMAD.U32 R5, RZ, RZ, UR5 ;  /* 0x00000005ff057e24 */ /* 0x000fc6000f8e00ff */
[----:B------:R0:W-:Y:S04]  /*1820*/  STL.64 [R35+0x10], R2 ;  /* 0x0000100223007387 */ /* 0x0001e80000100a00 */
[----:B------:R-:W-:-:S07]  /*1830*/  LEPC R20, `(.L_x_23) ;  /* 0x000000001014794e */ /* 0x000fce0000000000 */
[----:B01----:R-:W-:Y:S05]  /*1840*/  CALL.ABS.NOINC R8 ;  /* 0x0000000008007343 */ /* 0x003fea0003c00000 */
.L_x_23:
[----:B------:R-:W0:Y:S01]  /*1850*/  LDC R0, c[0x0][0x3ac] ;  /* 0x0000eb00ff007b82 */ /* 0x000e220000000800 */
[----:B------:R-:W-:Y:S01]  /*1860*/  IMAD.MOV.U32 R5, RZ, RZ, R22 ;  /* 0x000000ffff057224 */ /* 0x000fe200078e0016 */
[----:B------:R-:W1:Y:S01]  /*1870*/  LDCU.64 UR4, c[0x4][0x38] ;  /* 0x01000700ff0477ac */ /* 0x000e620008000a00 */
[----:B------:R-:W-:Y:S01]  /*1880*/  IMAD.MOV.U32 R22, RZ, RZ, R24 ;  /* 0x000000ffff167224 */ /* 0x000fe200078e0018 */
[----:B------:R-:W-:Y:S01]  /*1890*/  MOV R6, R18 ;  /* 0x0000001200067202 */ /* 0x000fe20000000f00 */
[----:B------:R-:W-:Y:S02]  /*18a0*/  IMAD.MOV.U32 R7, RZ, RZ, R17 ;  /* 0x000000ffff077224 */ /* 0x000fe400078e0011 */
[----:B------:R-:W-:Y:S01]  /*18b0*/  IMAD.MOV.U32 R4, RZ, RZ, 0x1 ;  /* 0x00000001ff047424 */ /* 0x000fe200078e00ff */
[----:B------:R2:W3:Y:S02]  /*18c0*/  LDC.64 R8, c[0x4][R16] ;  /* 0x0100000010087b82 */ /* 0x0004e40000000a00 */
[----:B------:R4:W-:Y:S04]  /*18d0*/  STL.64 [R35+0x8], R6 ;  /* 0x0000080623007387 */ /* 0x0009e80000100a00 */
[----:B------:R1:W-:Y:S01]  /*18e0*/  STL.64 [R35+0x10], R4 ;  /* 0x0000100423007387 */ /* 0x0003e20000100a00 */
[----:B----4-:R-:W-:-:S02]  /*18f0*/  IMAD.MOV.U32 R6, RZ, RZ, R34 ;  /* 0x000000ffff067224 */ /* 0x010fc400078e0022 */
[----:B0-----:R-:W-:Y:S01]  /*1900*/  IMAD R41, R0, 0xc, R23 ;  /* 0x0000000c00297824 */ /* 0x001fe200078e0217 */
[----:B-1----:R-:W-:Y:S01]  /*1910*/  MOV R4, UR4 ;  /* 0x0000000400047c02 */ /* 0x002fe20008000f00 */
[----:B------:R-:W-:-:S03]  /*1920*/  IMAD.U32 R5, RZ, RZ, UR5 ;  /* 0x00000005ff057e24 */ /* 0x000fc6000f8e00ff */
[----:B------:R-:W-:Y:S01]  /*1930*/  STS [R41], R25 ;  /* 0x0000001929007388 */ /* 0x000fe20000000800 */
[----:B------:R-:W-:-:S03]  /*1940*/  IMAD.MOV.U32 R7, RZ, RZ, R33 ;  /* 0x000000ffff077224 */ /* 0x000fc600078e0021 */
[----:B------:R-:W0:Y:S04]  /*1950*/  LDS R23, [R23] ;  /* 0x0000000017177984 */ /* 0x000e280000000800 */
[----:B0--3--:R2:W-:Y:S02]  /*1960*/  STL.64 [R35], R22 ;  /* 0x0000001623007387 */ /* 0x0095e40000100a00 */
[----:B------:R-:W-:-:S07]  /*1970*/  LEPC R20, `(.L_x_24) ;  /* 0x000000001014794e */ /* 0x000fce0000000000 */
[----:B--2---:R-:W-:Y:S05]  /*1980*/  CALL.ABS.NOINC R8 ;  /* 0x0000000008007343 */ /* 0x004fea0003c00000 */
.L_x_24:
[----:B------:R-:W0:Y:S01]  /*1990*/  LDS R25, [R41] ;  /* 0x0000000029197984 */ /* 0x000e220000000800 */
[----:B------:R1:W2:Y:S01]  /*19a0*/  LDC.64 R8, c[0x4][R16] ;  /* 0x0100000010087b82 */ /* 0x0002a20000000a00 */
[----:B------:R-:W3:Y:S01]  /*19b0*/  LDCU.64 UR4, c[0x4][0x38] ;  /* 0x01000700ff0477ac */ /* 0x000ee20008000a00 */
[----:B------:R-:W-:Y:S01]  /*19c0*/  IMAD.MOV.U32 R4, RZ, RZ, R18 ;  /* 0x000000ffff047224 */ /* 0x000fe200078e0012 */
[----:B------:R-:W-:Y:S01]  /*19d0*/  MOV R5, R17 ;  /* 0x0000001100057202 */ /* 0x000fe20000000f00 */
[----:B------:R-:W-:Y:S01]  /*19e0*/  IMAD.MOV.U32 R7, RZ, RZ, R33 ;  /* 0x000000ffff077224 */ /* 0x000fe200078e0021 */
[----:B------:R-:W-:-:S03]  /*19f0*/  MOV R6, R34 ;  /* 0x0000002200067202 */ /* 0x000fc60000000f00 */
[----:B------:R4:W-:Y:S02]  /*1a00*/  STL.64 [R35+0x8], R4 ;  /* 0x0000080423007387 */ /* 0x0009e40000100a00 */
[----:B----4-:R-:W-:Y:S02]  /*1a10*/  IMAD.MOV.U32 R4, RZ, RZ, 0x2 ;  /* 0x00000002ff047424 */ /* 0x010fe400078e00ff */
[----:B------:R-:W-:-:S05]  /*1a20*/  IMAD.MOV.U32 R5, RZ, RZ, R2 ;  /* 0x000000ffff057224 */ /* 0x000fca00078e0002 */
[----:B------:R3:W-:Y:S04]  /*1a30*/  STL.64 [R35+0x10], R4 ;  /* 0x0000100423007387 */ /* 0x0007e80000100a00 */
[----:B0-----:R1:W-:Y:S01]  /*1a40*/  STL.64 [R35], R24 ;  /* 0x0000001823007387 */ /* 0x0013e20000100a00 */
[----:B---3--:R-:W-:Y:S02]  /*1a50*/  IMAD.U32 R4, RZ, RZ, UR4 ;  /* 0x00000004ff047e24 */ /* 0x008fe4000f8e00ff */
[----:B------:R-:W-:-:S07]  /*1a60*/  IMAD.U32 R5, RZ, RZ, UR5 ;  /* 0x00000005ff057e24 */ /* 0x000fce000f8e00ff */
[----:B------:R-:W-:-:S07]  /*1a70*/  LEPC R20, `(.L_x_25) ;  /* 0x000000001014794e */ /* 0x000fce0000000000 */
[----:B-12---:R-:W-:Y:S05]  /*1a80*/  CALL.ABS.NOINC R8 ;  /* 0x0000000008007343 */ /* 0x006fea0003c00000 */
.L_x_25:
[----:B------:R-:W-:Y:S01]  /*1a90*/  ISETP.GE.U32.AND P6, PT, R26, UR48, PT ;  /* 0x000000301a007c0c */ /* 0x000fe2000bfc6070 */
[----:B------:R-:W-:Y:S01]  /*1aa0*/  IMAD.MOV.U32 R26, RZ, RZ, R24 ;  /* 0x000000ffff1a7224 */ /* 0x000fe200078e0018 */
[----:B------:R0:W1:Y:S01]  /*1ab0*/  LDC.64 R8, c[0x4][R16] ;  /* 0x0100000010087b82 */ /* 0x0000620000000a00 */
[----:B------:R-:W2:Y:S01]  /*1ac0*/  LDCU.64 UR4, c[0x4][0x38] ;  /* 0x01000700ff0477ac */ /* 0x000ea20008000a00 */
[----:B------:R-:W-:Y:S01]  /*1ad0*/  SEL R0, R19, R39, !P6 ;  /* 0x0000002713007207 */ /* 0x000fe20007000000 */
[----:B------:R-:W-:Y:S01]  /*1ae0*/  VIADD R6, R18, 0xffffffff ;  /* 0xffffffff12067836 */ /* 0x000fe20000000000 */
[----:B------:R-:W-:Y:S01]  /*1af0*/  MOV R7, R19 ;  /* 0x0000001300077202 */ /* 0x000fe20000000f00 */
[----:B------:R-:W-:Y:S02]  /*1b00*/  IMAD.MOV.U32 R4, RZ, RZ, 0x3 ;  /* 0x00000003ff047424 */ /* 0x000fe400078e00ff */
[----:B------:R-:W-:Y:S02]  /*1b10*/  IMAD.IADD R5, R29, 0x1, R0 ;  /* 0x000000011d057824 */ /* 0x000fe400078e0200 */
[----:B------:R3:W-:Y:S02]  /*1b20*/  STL.64 [R35+0x8], R6 ;  /* 0x0000080623007387 */ /* 0x0007e40000100a00 */
[----:B------:R-:W-:-:S02]  /*1b30*/  IMAD R27, R5, 0x4, R40 ;  /* 0x00000004051b7824 */ /* 0x000fc400078e0228 */
[----:B------:R2:W-:Y:S04]  /*1b40*/  STL.64 [R35+0x10], R4 ;  /* 0x0000100423007387 */ /* 0x0005e80000100a00 */
[----:B------:R-:W4:Y:S01]  /*1b50*/  LDS R27, [R27] ;  /* 0x000000001b1b7984 */ /* 0x000f220000000800 */
[----:B---3--:R-:W-:Y:S01]  /*1b60*/  MOV R6, R34 ;  /* 0x0000002200067202 */ /* 0x008fe20000000f00 */
[----:B------:R-:W-:Y:S02]  /*1b70*/  IMAD.MOV.U32 R7, RZ, RZ, R33 ;  /* 0x000000ffff077224 */ /* 0x000fe400078e0021 */
[----:B--2---:R-:W-:Y:S02]  /*1b80*/  IMAD.U32 R4, RZ, RZ, UR4 ;  /* 0x00000004ff047e24 */ /* 0x004fe4000f8e00ff */
[----:B------:R-:W-:Y:S01]  /*1b90*/  IMAD.U32 R5, RZ, RZ, UR5 ;  /* 0x00000005ff057e24 */ /* 0x000fe2000f8e00ff */
[----:B-1--4-:R0:W-:Y:S06]  /*1ba0*/  STL.64 [R35], R26 ;  /* 0x0000001a23007387 */ /* 0x0121ec0000100a00 */
[----:B------:R-:W-:-:S07]  /*1bb0*/  LEPC R20, `(.L_x_26) ;  /* 0x000000001014794e */ /* 0x000fce0000000000 */
[----:B0-----:R-:W-:Y:S05]  /*1bc0*/  CALL.ABS.NOINC R8 ;  /* 0x0000000008007343 */ /* 0x001fea0003c00000 */
.L_x_26:
[----:B------:R-:W-:Y:S02]  /*1bd0*/  IADD3 R0, PT, PT, -R18, UR49, RZ ;  /* 0x0000003112007c10 */ /* 0x000fe4000fffe1ff */
[----:B------:R-:W-:Y:S01]  /*1be0*/  IADD3 R4, P1, PT, R19, UR44, RZ ;  /* 0x0000002c13047c10 */ /* 0x000fe2000ff3e0ff */
[----:B------:R-:W-:Y:S01]  /*1bf0*/  IMAD.MOV.U32 R9, RZ, RZ, 0x3 ;  /* 0x00000003ff097424 */ /* 0x000fe200078e00ff */
[----:B------:R-:W-:Y:S01]  /*1c00*/  IADD3 R6, P0, PT, R0, UR46, RZ ;  /* 0x0000002e00067c10 */ /* 0x000fe2000ff1e0ff */
[----:B------:R-:W-:Y:S01]  /*1c10*/  IMAD.MOV.U32 R22, RZ, RZ, R24 ;  /* 0x000000ffff167224 */ /* 0x000fe200078e0018 */
[----:B------:R-:W-:Y:S01]  /*1c20*/  IADD3 R8, PT, PT, R2, UR40, RZ ;  /* 0x0000002802087c10 */ /* 0x000fe2000fffe0ff */
[----:B------:R-:W-:Y:S01]  /*1c30*/  IMAD.X R5, RZ, RZ, UR45, P1 ;  /* 0x0000002dff057e24 */ /* 0x000fe200088e06ff */
[----:B------:R-:W-:Y:S01]  /*1c40*/  LEA.HI.X.SX32 R7, R0, UR47, 0x1, P0 ;  /* 0x0000002f00077c11 */ /* 0x000fe200080f0eff */
[----:B------:R-:W0:Y:S04]  /*1c50*/  LDCU.64 UR4, c[0x4][0x48] ;  /* 0x01000900ff0477ac */ /* 0x000e280008000a00 */
[----:B------:R0:W2:Y:S04]  /*1c60*/  LDG.E.U8 R5, desc[UR36][R4.64] ;  /* 0x0000002404057981 */ /* 0x0000a8000c1e1100 */
[----:B------:R1:W2:Y:S01]  /*1c70*/  LDG.E.U8 R6, desc[UR36][R6.64] ;  /* 0x0000002406067981 */ /* 0x0002a2000c1e1100 */
[----:B------:R-:W-:Y:S01]  /*1c80*/  VIADD R0, R27, 0x1 ;  /* 0x000000011b007836 */ /* 0x000fe20000000000 */
[----:B------:R3:W4:Y:S01]  /*1c90*/  LDC.64 R2, c[0x4][R16] ;  /* 0x0100000010027b82 */ /* 0x0007220000000a00 */
[----:B------:R-:W-:Y:S01]  /*1ca0*/  IMAD.MOV.U32 R19, RZ, RZ, R17 ;  /* 0x000000ffff137224 */ /* 0x000fe200078e0011 */
[----:B------:R3:W-:Y:S04]  /*1cb0*/  STL.64 [R35+0x10], R8 ;  /* 0x0000100823007387 */ /* 0x0007e80000100a00 */
[----:B------:R3:W-:Y:S01]  /*1cc0*/  STL.64 [R35+0x8], R18 ;  /* 0x0000081223007387 */ /* 0x0007e20000100a00 */
[----:B0-----:R-:W-:-:S02]  /*1cd0*/  IMAD.U32 R4, RZ, RZ, UR4 ;  /* 0x00000004ff047e24 */ /* 0x001fc4000f8e00ff */
[----:B-1----:R-:W-:Y:S01]  /*1ce0*/  IMAD.MOV.U32 R7, RZ, RZ, R33 ;  /* 0x000000ffff077224 */ /* 0x002fe200078e0021 */
[----:B--2---:R-:W-:Y:S01]  /*1cf0*/  ISETP.NE.AND P0, PT, R6, R5, PT ;  /* 0x000000050600720c */ /* 0x004fe20003f05270 */
[----:B------:R-:W-:Y:S01]  /*1d00*/  IMAD.MOV.U32 R6, RZ, RZ, R34 ;  /* 0x000000ffff067224 */ /* 0x000fe200078e0022 */
[----:B------:R-:W-:-:S11]  /*1d10*/  MOV R5, UR5 ;  /* 0x0000000500057c02 */ /* 0x000fd60008000f00 */
[----:B------:R-:W-:-:S05]  /*1d20*/  @P0 VIADD R0, R27, 0xffffffff ;  /* 0xffffffff1b000836 */ /* 0x000fca0000000000 */
[----:B------:R-:W-:-:S05]  /*1d30*/  VIMNMX3.RELU R23, R23, R25, R0, !PT ;  /* 0x000000191717720f */ /* 0x000fca0007801100 */
[----:B----4-:R3:W-:Y:S02]  /*1d40*/  STL.64 [R35], R22 ;  /* 0x0000001623007387 */ /* 0x0107e40000100a00 */
[----:B------:R-:W-:-:S07]  /*1d50*/  LEPC R20, `(.L_x_27) ;  /* 0x000000001014794e */ /* 0x000fce0000000000 */
[----:B---3--:R-:W-:Y:S05]  /*1d60*/  CALL.ABS.NOINC R2 ;  /* 0x0000000002007343 */ /* 0x008fea0003c00000 */
.L_x_27:
[----:B------:R-:W-:Y:S01]  /*1d70*/  IMAD.U32 R3, RZ, RZ, UR43 ;  /* 0x0000002bff037e24 */ /* 0x000fe2000f8e00ff */
[----:B------:R-:W-:-:S03]  /*1d80*/  LEA R5, R24, UR38, 0x2 ;  /* 0x0000002618057c11 */ /* 0x000fc6000f8e10ff */
[----:B------:R-:W-:-:S05]  /*1d90*/  IMAD R0, R3, 0xc, R41 ;  /* 0x0000000c03007824 */ /* 0x000fca00078e0229 */
[----:B------:R-:W-:Y:S04]  /*1da0*/  STS [R0], R23 ;  /* 0x0000001700007388 */ /* 0x000fe80000000800 */
[----:B------:R-:W0:Y:S02]  /*1db0*/  LDS R2, [R5] ;  /* 0x0000000005027984 */ /* 0x000e240000000800 */
[----:B0-----:R-:W-:-:S05]  /*1dc0*/  VIMNMX R2, PT, PT, R23, R2, !PT ;  /* 0x0000000217027248 */ /* 0x001fca0007fe0100 */
[----:B------:R0:W-:Y:S02]  /*1dd0*/  STS [R5], R2 ;  /* 0x0000000205007388 */ /* 0x0001e40000000800 */
.L_x_8:
[----:B------:R-:W-:Y:S01]  /*1de0*/  VIADD R18, R18, -UR42 ;  /* 0x8000002a12127c36 */ /* 0x000fe20008000000 */
[----:B------:R-:W-:Y:S01]  /*1df0*/  IADD3 R17, PT, PT, R17, UR42, RZ ;  /* 0x0000002a11117c10 */ /* 0x000fe2000fffe0ff */
[----:B------:R-:W-:Y:S05]  /*1e00*/  WARPSYNC.ALL ;  /* 0x0000000000007948 */ /* 0x000fea0003800000 */
[----:B------:R-:W-:Y:S01]  /*1e10*/  BAR.SYNC.DEFER_BLOCKING 0x0 ;  /* 0x0000000000007b1d */ /* 0x000fe20000010000 */
[----:B------:R-:W-:-:S04]  /*1e20*/  ISETP.GE.AND P0, PT, R18, UR48, PT ;  /* 0x0000003012007c0c */ /* 0x000fc8000bf06270 */
[----:B------:R-:W-:-:S04]  /*1e30*/  ISETP.GE.OR P0, PT, R17, R3, P0 ;  /* 0x000000031100720c */ /* 0x000fc80000706670 */
[----:B------:R-:W-:-:S13]  /*1e40*/  ISETP.LT.OR P0, PT, R18, RZ, P0 ;  /* 0x000000ff1200720c */ /* 0x000fda0000701670 */
[----:B------:R-:W-:Y:S05]  /*1e50*/  @!P0 BRA `(.L_x_28) ;  /* 0xffffffe400648947 */ /* 0x000fea000383ffff */
.L_x_2:
[----:B------:R-:W-:Y:S01]  /*1e60*/  IMAD.MOV.U32 R8, RZ, RZ, R18 ;  /* 0x000000ffff087224 */ /* 0x000fe200078e0012 */
[----:B------:R-:W-:Y:S01]  /*1e70*/  MOV R18, 0x0 ;  /* 0x0000000000127802 */ /* 0x000fe20000000f00 */
[----:B------:R-:W-:Y:S01]  /*1e80*/  IMAD.MOV.U32 R9, RZ, RZ, R17 ;  /* 0x000000ffff097224 */ /* 0x000fe200078e0011 */
[----:B------:R-:W5:Y:S01]  /*1e90*/  LDCU.64 UR4, c[0x4][0x50] ;  /* 0x01000a00ff0477ac */ /* 0x000f620008000a00 */
[----:B-12---:R-:W-:Y:S01]  /*1ea0*/  IADD3 R16, P0, PT, R34, 0x30, RZ ;  /* 0x0000003022107810 */ /* 0x006fe20007f1e0ff */
[----:B0-----:R0:W1:Y:S01]  /*1eb0*/  LDC.64 R2, c[0x4][R18] ;  /* 0x0100000012027b82 */ /* 0x0010620000000a00 */
[----:B------:R-:W-:Y:S01]  /*1ec0*/  ISETP.NE.AND P1, PT, R24, RZ, PT ;  /* 0x000000ff1800720c */ /* 0x000fe20003f25270 */
[----:B------:R0:W-:Y:S02]  /*1ed0*/  STL.64 [R1+0x30], R8 ;  /* 0x0000300801007387 */ /* 0x0001e40000100a00 */
[----:B------:R-:W-:Y:S01]  /*1ee0*/  IMAD.X R17, RZ, RZ, R33, P0 ;  /* 0x000000ffff117224 */ /* 0x000fe200000e0621 */
[----:B------:R-:W-:Y:S01]  /*1ef0*/  P2R R0, PR, RZ, 0x2 ;  /* 0x00000002ff007803 */ /* 0x000fe20000000000 */
[----:B------:R-:W-:-:S02]  /*1f00*/  IMAD.MOV.U32 R6, RZ, RZ, R16 ;  /* 0x000000ffff067224 */ /* 0x000fc400078e0010 */
[----:B------:R-:W-:Y:S02]  /*1f10*/  IMAD.MOV.U32 R7, RZ, RZ, R17 ;  /* 0x000000ffff077224 */ /* 0x000fe400078e0011 */
[----:B-----5:R-:W-:Y:S01]  /*1f20*/  IMAD.U32 R4, RZ, RZ, UR4 ;  /* 0x00000004ff047e24 */ /* 0x020fe2000f8e00ff */
[----:B0-----:R-:W-:-:S07]  /*1f30*/  MOV R5, UR5 ;  /* 0x0000000500057c02 */ /* 0x001fce0008000f00 */
[----:B------:R-:W-:-:S07]  /*1f40*/  LEPC R20, `(.L_x_29) ;  /* 0x000000001014794e */ /* 0x000fce0000000000 */
[----:B-1-34-:R-:W-:Y:S05]  /*1f50*/  CALL.ABS.NOINC R2 ;  /* 0x0000000002007343 */ /* 0x01afea0003c00000 */
.L_x_29:
[----:B------:R-:W-:Y:S01]  /*1f60*/  ISETP.NE.AND P6, PT, R24, RZ, PT ;  /* 0x000000ff1800720c */ /* 0x000fe20003fc5270 */
[----:B------:R-:W-:-:S12]  /*1f70*/  BSSY.RECONVERGENT B9, `(.L_x_30) ;  /* 0x00001b5000097945 */ /* 0x000fd80003800200 */
[----:B------:R-:W-:Y:S05]  /*1f80*/  @P6 BRA `(.L_x_31) ;  /* 0x0000001800cc6947 */ /* 0x000fea0003800000 */
[----:B------:R-:W0:Y:S01]  /*1f90*/  LDC R22, c[0x0][0x3a0] ;  /* 0x0000e800ff167b82 */ /* 0x000e220000000800 */
[----:B------:R1:W-:Y:S01]  /*1fa0*/  STL [R1+0x30], R38 ;  /* 0x0000302601007387 */ /* 0x0003e20000100800 */
[----:B------:R-:W2:Y:S01]  /*1fb0*/  LDCU.64 UR4, c[0x4][0x58] ;  /* 0x01000b00ff0477ac */ /* 0x000ea20008000a00 */
[----:B------:R-:W-:Y:S01]  /*1fc0*/  MOV R6, R16 ;  /* 0x0000001000067202 */ /* 0x000fe20000000f00 */
[----:B------:R-:W-:-:S04]  /*1fd0*/  IMAD.MOV.U32 R7, RZ, RZ, R17 ;  /* 0x000000ffff077224 */ /* 0x000fc800078e0011 */
[----:B------:R1:W3:Y:S01]  /*1fe0*/  LDC.64 R2, c[0x4][R18] ;  /* 0x0100000012027b82 */ /* 0x0002e20000000a00 */
[----:B--2---:R-:W-:Y:S02]  /*1ff0*/  IMAD.U32 R4, RZ, RZ, UR4 ;  /* 0x00000004ff047e24 */ /* 0x004fe4000f8e00ff */
[----:B------:R-:W-:Y:S01]  /*2000*/  IMAD.U32 R5, RZ, RZ, UR5 ;  /* 0x00000005ff057e24 */ /* 0x000fe2000f8e00ff */
[----:B0-----:R-:W-:-:S04]  /*2010*/  ISETP.GE.AND P0, PT, R22, 0x1, PT ;  /* 0x000000011600780c */ /* 0x001fc80003f06270 */
[----:B-1----:R-:W-:-:S09]  /*2020*/  P2R R0, PR, RZ, 0x1 ;  /* 0x00000001ff007803 */ /* 0x002fd20000000000 */
[----:B------:R-:W-:-:S07]  /*2030*/  LEPC R20, `(.L_x_32) ;  /* 0x000000001014794e */ /* 0x000fce0000000000 */
[----:B---3--:R-:W-:Y:S05]  /*2040*/  CALL.ABS.NOINC R2 ;  /* 0x0000000002007343 */ /* 0x008fea0003c00000 */
.L_x_32:
[----:B------:R-:W0:Y:S01]  /*2050*/  LDC.64 R18, c[0x4][R18] ;  /* 0x0100000012127b82 */ /* 0x000e220000000a00 */
[----:B------:R-:W1:Y:S01]  /*2060*/  LDCU.64 UR4, c[0x4][0x8] ;  /* 0x01000100ff0477ac */ /* 0x000e620008000a00 */
[----:B------:R-:W-:Y:S01]  /*2070*/  CS2R R6, SRZ ;  /* 0x0000000000067805 */ /* 0x000fe2000001ff00 */
[----:B-1----:R-:W-:Y:S02]  /*2080*/  IMAD.U32 R4, RZ, RZ, UR4 ;  /* 0x00000004ff047e24 */ /* 0x002fe4000f8e00ff */
[----:B------:R-:W-:-:S07]  /*2090*/  IMAD.U32 R5, RZ, RZ, UR5 ;  /* 0x00000005ff057e24 */ /* 0x000fce000f8e00ff */
[----:B------:R-:W-:-:S07]  /*20a0*/  LEPC R20, `(.L_x_33) ;  /* 0x000000001014794e */ /* 0x000fce0000000000 */
[----:B0-----:R-:W-:Y:S05]  /*20b0*/  CALL.ABS.NOINC R18 ;  /* 0x0000000012007343 */ /* 0x001fea0003c00000 */
.L_x_33:
[----:B------:R-:W-:-:S13]  /*20c0*/  ISETP.GE.AND P6, PT, R22, 0x1, PT ;  /* 0x000000011600780c */ /* 0x000fda0003fc6270 */
[----:B------:R-:W-:Y:S05]  /*20d0*/  @!P6 BRA `(.L_x_34) ;  /* 0x000000180058e947 */ /* 0x000fea0003800000 */
[----:B------:R-:W0:Y:S01]  /*20e0*/  LDCU UR4, c[0x0][0x3a0] ;  /* 0x00007400ff0477ac */ /* 0x000e220008000800 */
[----:B------:R-:W-:Y:S02]  /*20f0*/  HFMA2 R22, -RZ, RZ, 0, 0 ;  /* 0x00000000ff167431 */ /* 0x000fe400000001ff */
[----:B------:R-:W-:Y:S02]  /*2100*/  IMAD.MOV.U32 R25, RZ, RZ, 0x1 ;  /* 0x00000001ff197424 */ /* 0x000fe400078e00ff */
[----:B------:R-:W-:Y:S01]  /*2110*/  IMAD.MOV.U32 R23, RZ, RZ, 0x1 ;  /* 0x00000001ff177424 */ /* 0x000fe200078e00ff */
[----:B0-----:R-:W-:-:S09]  /*2120*/  UISETP.GE.U32.AND UP0, UPT, UR4, 0x4, UPT ;  /* 0x000000040400788c */ /* 0x001fd2000bf06070 */
[----:B------:R-:W-:Y:S05]  /*2130*/  BRA.U !UP0, `(.L_x_35) ;  /* 0x0000000d08a87547 */ /* 0x000fea000b800000 */
[----:B------:R-:W0:Y:S01]  /*2140*/  S2UR UR5, SR_CgaCtaId ;  /* 0x00000000000579c3 */ /* 0x000e220000008800 */
[----:B------:R-:W-:Y:S01]  /*2150*/  UMOV UR4, 0x400 ;  /* 0x0000040000047882 */ /* 0x000fe20000000000 */
[----:B------:R-:W-:Y:S01]  /*2160*/  BSSY.RECONVERGENT B8, `(.L_x_35) ;  /* 0x00000e7000087945 */ /* 0x000fe20003800200 */
[----:B------:R-:W-:Y:S02]  /*2170*/  IMAD.MOV.U32 R25, RZ, RZ, 0x1 ;  /* 0x00000001ff197424 */ /* 0x000fe400078e00ff */
[----:B------:R-:W-:-:S03]  /*2180*/  IMAD.MOV.U32 R19, RZ, RZ, 0x2 ;  /* 0x00000002ff137424 */ /* 0x000fc600078e00ff */
[----:B------:R-:W1:Y:S01]  /*2190*/  LDC R22, c[0x0][0x3a0] ;  /* 0x0000e800ff167b82 */ /* 0x000e620000000800 */
[----:B0-----:R-:W-:-:S04]  /*21a0*/  ULEA UR4, UR5, UR4, 0x18 ;  /* 0x0000000405047291 */ /* 0x001fc8000f8ec0ff */
[----:B------:R-:W-:Y:S01]  /*21b0*/  UIADD3 UR4, UPT, UPT, UR4, 0x8, URZ ;  /* 0x0000000804047890 */ /* 0x000fe2000fffe0ff */
[----:B-1----:R-:W-:-:S05]  /*21c0*/  LOP3.LUT R22, R22, 0x7ffffffc, RZ, 0xc0, !PT ;  /* 0x7ffffffc16167812 */ /* 0x002fca00078ec0ff */
[----:B------:R-:W-:Y:S01]  /*21d0*/  MOV R17, UR4 ;  /* 0x0000000400117c02 */ /* 0x000fe20008000f00 */
[----:B------:R-:W-:-:S07]  /*21e0*/  IMAD.MOV R18, RZ, RZ, -R22 ;  /* 0x000000ffff127224 */ /* 0x000fce00078e0a16 */
.L_x_76:
[----:B------:R-:W0:Y:S01]  /*21f0*/  LDS R0, [R17+-0x8] ;  /* 0xfffff80011007984 */ /* 0x000e220000000800 */
[----:B------:R-:W-:Y:S01]  /*2200*/  VIADD R18, R18, 0x4 ;  /* 0x0000000412127836 */ /* 0x000fe20000000000 */
[----:B------:R-:W-:Y:S04]  /*2210*/  BSSY.RECONVERGENT B6, `(.L_x_36) ;  /* 0x0000018000067945 */ /* 0x000fe80003800200 */
[----:B------:R-:W-:-:S04]  /*2220*/  ISETP.NE.AND P1, PT, R18, RZ, PT ;  /* 0x000000ff1200720c */ /* 0x000fc80003f25270 */
[----:B------:R-:W-:Y:S02]  /*2230*/  P2R R26, PR, RZ, 0x2 ;  /* 0x00000002ff1a7803 */ /* 0x000fe40000000000 */
[----:B0-----:R-:W-:-:S13]  /*2240*/  ISETP.NE.AND P0, PT, R0, -0x80000000, PT ;  /* 0x800000000000780c */ /* 0x001fda0003f05270 */
[----:B------:R-:W-:Y:S05]  /*2250*/  @P0 BRA `(.L_x_37) ;  /* 0x0000000000240947 */ /* 0x000fea0003800000 */
[----:B------:R-:W-:Y:S01]  /*2260*/  MOV R2, 0x0 ;  /* 0x0000000000027802 */ /* 0x000fe20000000f00 */
[----:B------:R-:W0:Y:S01]  /*2270*/  LDCU.64 UR4, c[0x4][0x10] ;  /* 0x01000200ff0477ac */ /* 0x000e220008000a00 */
[----:B------:R-:W-:-:S04]  /*2280*/  CS2R R6, SRZ ;  /* 0x0000000000067805 */ /* 0x000fc8000001ff00 */
[----:B------:R-:W1:Y:S01]  /*2290*/  LDC.64 R2, c[0x4][R2] ;  /* 0x0100000002027b82 */ /* 0x000e620000000a00 */
[----:B0-----:R-:W-:Y:S02]  /*22a0*/  IMAD.U32 R4, RZ, RZ, UR4 ;  /* 0x00000004ff047e24 */ /* 0x001fe4000f8e00ff */
[----:B------:R-:W-:-:S07]  /*22b0*/  IMAD.U32 R5, RZ, RZ, UR5 ;  /* 0x00000005ff057e24 */ /* 0x000fce000f8e00ff */
[----:B------:R-:W-:-:S07]  /*22c0*/  LEPC R20, `(.L_x_38) ;  /* 0x000000001014794e */ /* 0x000fce0000000000 */
[----:B-1----:R-:W-:Y:S05]  /*22d0*/  CALL.ABS.NOINC R2 ;  /* 0x0000000002007343 */ /* 0x002fea0003c00000 */
.L_x_38:
[----:B------:R-:W-:Y:S05]  /*22e0*/  BRA `(.L_x_39) ;  /* 0x0000000000287947 */ /* 0x000fea0003800000 */
.L_x_37:
[----:B------:R-:W-:Y:S01]  /*22f0*/  MOV R2, 0x0 ;  /* 0x0000000000027802 */ /* 0x000fe20000000f00 */
[----:B------:R0:W-:Y:S01]  /*2300*/  STL [R1], R0 ;  /* 0x0000000001007387 */ /* 0x0001e20000100800 */
[----:B------:R-:W1:Y:S01]  /*2310*/  LDCU.64 UR4, c[0x4][0x18] ;  /* 0x01000300ff0477ac */ /* 0x000e620008000a00 */
[----:B------:R-:W-:Y:S02]  /*2320*/  IMAD.MOV.U32 R6, RZ, RZ, R34 ;  /* 0x000000ffff067224 */ /* 0x000fe400078e0022 */
[----:B------:R-:W-:Y:S01]  /*2330*/  IMAD.MOV.U32 R7, RZ, RZ, R33 ;  /* 0x000000ffff077224 */ /* 0x000fe200078e0021 */
[----:B------:R-:W2:Y:S01]  /*2340*/  LDC.64 R2, c[0x4][R2] ;  /* 0x0100000002027b82 */ /* 0x000ea20000000a00 */
[----:B-1----:R-:W-:Y:S01]  /*2350*/  IMAD.U32 R4, RZ, RZ, UR4 ;  /* 0x00000004ff047e24 */ /* 0x002fe2000f8e00ff */
[----:B0-----:R-:W-:-:S07]  /*2360*/  MOV R5, UR5 ;  /* 0x0000000500057c02 */ /* 0x001fce0008000f00 */
[----:B------:R-:W-:-:S07]  /*2370*/  LEPC R20, `(.L_x_39) ;  /* 0x000000001014794e */ /* 0x000fce0000000000 */
[----:B--2---:R-:W-:Y:S05]  /*2380*/  CALL.ABS.NOINC R2 ;  /* 0x0000000002007343 */ /* 0x004fea0003c00000 */
.L_x_39:
[----:B------:R-:W-:Y:S05]  /*2390*/  BSYNC.RECONVERGENT B6 ;  /* 0x0000000000067941 */ /* 0x000fea0003800200 */
.L_x_36:
[----:B------:R-:W0:Y:S01]  /*23a0*/  LDCU UR4, c[0x0][0x3ac] ;  /* 0x00007580ff0477ac */ /* 0x000e220008000800 */
[----:B------:R-:W-:Y:S01]  /*23b0*/  VIADD R3, R19, 0xffffffff ;  /* 0xffffffff13037836 */ /* 0x000fe20000000000 */
[----:B------:R-:W-:Y:S01]  /*23c0*/  BSSY.RECONVERGENT B7, `(.L_x_40) ;  /* 0x000001b000077945 */ /* 0x000fe20003800200 */
[----:B0-----:R-:W-:-:S05]  /*23d0*/  IMAD R0, R23, UR4, RZ ;  /* 0x0000000417007c24 */ /* 0x001fca000f8e02ff */
[----:B------:R-:W-:-:S13]  /*23e0*/  ISETP.NE.AND P0, PT, R3, R0, PT ;  /* 0x000000000300720c */ /* 0x000fda0003f05270 */
[----:B------:R-:W-:Y:S05]  /*23f0*/  @P0 BRA `(.L_x_41) ;  /* 0x00000000005c0947 */ /* 0x000fea0003800000 */
[----:B------:R-:W-:Y:S01]  /*2400*/  IMAD R0, R25, UR40, RZ ;  /* 0x0000002819007c24 */ /* 0x000fe2000f8e02ff */
[----:B------:R-:W-:Y:S04]  /*2410*/  BSSY.RECONVERGENT B6, `(.L_x_42) ;  /* 0x000000c000067945 */ /* 0x000fe80003800200 */
[----:B------:R-:W-:-:S13]  /*2420*/  ISETP.NE.AND P0, PT, R3, R0, PT ;  /* 0x000000000300720c */ /* 0x000fda0003f05270 */
[----:B------:R-:W-:Y:S05]  /*2430*/  @P0 BRA `(.L_x_43) ;  /* 0x0000000000240947 */ /* 0x000fea0003800000 */
[----:B------:R-:W-:Y:S01]  /*2440*/  MOV R2, 0x0 ;  /* 0x0000000000027802 */ /* 0x000fe20000000f00 */
[----:B------:R-:W0:Y:S01]  /*2450*/  LDCU.64 UR4, c[0x4][0x20] ;  /* 0x01000400ff0477ac */ /* 0x000e220008000a00 */
[----:B------:R-:W-:-:S04]  /*2460*/  CS2R R6, SRZ ;  /* 0x0000000000067805 */ /* 0x000fc8000001ff00 */
[----:B------:R-:W1:Y:S01]  /*2470*/  LDC.64 R2, c[0x4][R2] ;  /* 0x0100000002027b82 */ /* 0x000e620000000a00 */
[----:B0-----:R-:W-:Y:S01]  /*2480*/  IMAD.U32 R4, RZ, RZ, UR4 ;  /* 0x00000004ff047e24 */ /* 0x001fe2000f8e00ff */
[----:B------:R-:W-:-:S07]  /*2490*/  MOV R5, UR5 ;  /* 0x0000000500057c02 */ /* 0x000fce0008000f00 */
[----:B------:R-:W-:-:S07]  /*24a0*/  LEPC R20, `(.L_x_44) ;  /* 0x000000001014794e */ /* 0x000fce0000000000 */
[----:B-1----:R-:W-:Y:S05]  /*24b0*/  CALL.ABS.NOINC R2 ;  /* 0x0000000002007343 */ /* 0x002fea0003c00000 */
.L_x_44:
[----:B------:R-:W-:-:S07]  /*24c0*/  VIADD R25, R25, 0x1 ;  /* 0x0000000119197836 */ /* 0x000fce0000000000 */
.L_x_43:
[----:B------:R-:W-:Y:S05]  /*24d0*/  BSYNC.RECONVERGENT B6 ;  /* 0x0000000000067941 */ /* 0x000fea0003800200 */
.L_x_42:
        /* <DEDUP_REMOVED lines=8> */
.L_x_45:
[----:B------:R-:W-:-:S07]  /*2560*/  VIADD R23, R23, 0x1 ;  /* 0x0000000117177836 */ /* 0x000fce0000000000 */
.L_x_41:
[----:B------:R-:W-:Y:S05]  /*2570*/  BSYNC.RECONVERGENT B7 ;  /* 0x0000000000077941 */ /* 0x000fea0003800200 */
.L_x_40:
[----:B------:R-:W0:Y:S01]  /*2580*/  LDS R0, [R17+-0x4] ;  /* 0xfffffc0011007984 */ /* 0x000e220000000800 */
[----:B------:R-:W-:Y:S01]  /*2590*/  BSSY.RECONVERGENT B6, `(.L_x_46) ;  /* 0x0000016000067945 */ /* 0x000fe20003800200 */
[----:B0-----:R-:W-:-:S13]  /*25a0*/  ISETP.NE.AND P0, PT, R0, -0x80000000, PT ;  /* 0x800000000000780c */ /* 0x001fda0003f05270 */
[----:B------:R-:W-:Y:S05]  /*25b0*/  @!P0 BRA `(.L_x_47) ;  /* 0x00000000002c8947 */ /* 0x000fea0003800000 */
[----:B------:R-:W-:Y:S01]  /*25c0*/  MOV R2, 0x0 ;  /* 0x0000000000027802 */ /* 0x000fe20000000f00 */
[----:B------:R0:W-:Y:S01]  /*25d0*/  STL [R1], R0 ;  /* 0x0000000001007387 */ /* 0x0001e20000100800 */
[----:B------:R-:W1:Y:S01]  /*25e0*/  LDCU.64 UR4, c[0x4][0x18] ;  /* 0x01000300ff0477ac */ /* 0x000e620008000a00 */
[----:B------:R-:W-:Y:S02]  /*25f0*/  IMAD.MOV.U32 R6, RZ, RZ, R34 ;  /* 0x000000ffff067224 */ /* 0x000fe400078e0022 */
[----:B------:R-:W-:Y:S01]  /*2600*/  IMAD.MOV.U32 R7, RZ, RZ, R33 ;  /* 0x000000ffff077224 */ /* 0x000fe200078e0021 */
[----:B------:R-:W2:Y:S01]  /*2610*/  LDC.64 R2, c[0x4][R2] ;  /* 0x0100000002027b82 */ /* 0x000ea20000000a00 */
[----:B-1----:R-:W-:Y:S01]  /*2620*/  MOV R4, UR4 ;  /* 0x0000000400047c02 */ /* 0x002fe20008000f00 */
[----:B0-----:R-:W-:-:S07]  /*2630*/  IMAD.U32 R5, RZ, RZ, UR5 ;  /* 0x00000005ff057e24 */ /* 0x001fce000f8e00ff */
[----:B------:R-:W-:-:S07]  /*2640*/  LEPC R20, `(.L_x_48) ;  /* 0x000000001014794e */ /* 0x000fce0000000000 */
[----:B--2---:R-:W-:Y:S05]  /*2650*/  CALL.ABS.NOINC R2 ;  /* 0x0000000002007343 */ /* 0x004fea0003c00000 */
.L_x_48:
[----:B------:R-:W-:Y:S05]  /*2660*/  BRA `(.L_x_49) ;  /* 0x0000000000207947 */ /* 0x000fea0003800000 */
.L_x_47:
        /* <DEDUP_REMOVED lines=8> */
.L_x_49:
[----:B------:R-:W-:Y:S05]  /*26f0*/  BSYNC.RECONVERGENT B6 ;  /* 0x0000000000067941 */ /* 0x000fea0003800200 */
.L_x_46:
[----:B------:R-:W0:Y:S01]  /*2700*/  LDCU UR4, c[0x0][0x3ac] ;  /* 0x00007580ff0477ac */ /* 0x000e220008000800 */
[----:B------:R-:W-:Y:S01]  /*2710*/  BSSY.RECONVERGENT B7, `(.L_x_50) ;  /* 0x000001c000077945 */ /* 0x000fe20003800200 */
[----:B------:R-:W-:Y:S02]  /*2720*/  VIADD R16, R19, 0x2 ;  /* 0x0000000213107836 */ /* 0x000fe40000000000 */
        /* <DEDUP_REMOVED lines=15> */
.L_x_54:
[----:B------:R-:W-:-:S07]  /*2820*/  VIADD R25, R25, 0x1 ;  /* 0x0000000119197836 */ /* 0x000fce0000000000 */
.L_x_53:
[----:B------:R-:W-:Y:S05]  /*2830*/  BSYNC.RECONVERGENT B6 ;  /* 0x0000000000067941 */ /* 0x000fea0003800200 */
.L_x_52:
[----:B------:R-:W-:Y:S01]  /*2840*/  MOV R2, 0x0 ;  /* 0x0000000000027802 */ /* 0x000fe20000000f00 */
[----:B------:R-:W0:Y:S01]  /*2850*/  LDCU.64 UR4, c[0x4][0x28] ;  /* 0x01000500ff0477ac */ /* 0x000e220008000a00 */
[----:B------:R-:W-:-:S04]  /*2860*/  CS2R R6, SRZ ;  /* 0x0000000000067805 */ /* 0x000fc8000001ff00 */
[----:B------:R-:W1:Y:S01]  /*2870*/  LDC.64 R2, c[0x4][R2] ;  /* 0x0100000002027b82 */ /* 0x000e620000000a00 */
[----:B0-----:R-:W-:Y:S01]  /*2880*/  MOV R4, UR4 ;  /* 0x0000000400047c02 */ /* 0x001fe20008000f00 */
[----:B------:R-:W-:-:S07]  /*2890*/  IMAD.U32 R5, RZ, RZ, UR5 ;  /* 0x00000005ff057e24 */ /* 0x000fce000f8e00ff */
[----:B------:R-:W-:-:S07]  /*28a0*/  LEPC R20, `(.L_x_55) ;  /* 0x000000001014794e */ /* 0x000fce0000000000 */
[----:B-1----:R-:W-:Y:S05]  /*28b0*/  CALL.ABS.NOINC R2 ;  /* 0x0000000002007343 */ /* 0x002fea0003c00000 */
.L_x_55:
[----:B------:R-:W-:-:S07]  /*28c0*/  VIADD R23, R23, 0x1 ;  /* 0x0000000117177836 */ /* 0x000fce0000000000 */
.L_x_51:
[----:B------:R-:W-:Y:S05]  /*28d0*/  BSYNC.RECONVERGENT B7 ;  /* 0x0000000000077941 */ /* 0x000fea0003800200 */
.L_x_50:
[----:B------:R-:W0:Y:S01]  /*28e0*/  LDS R0, [R17] ;  /* 0x0000000011007984 */ /* 0x000e220000000800 */
[----:B------:R-:W-:Y:S01]  /*28f0*/  BSSY.RECONVERGENT B6, `(.L_x_56) ;  /* 0x0000016000067945 */ /* 0x000fe20003800200 */
[----:B0-----:R-:W-:-:S13]  /*2900*/  ISETP.NE.AND P0, PT, R0, -0x80000000, PT ;  /* 0x800000000000780c */ /* 0x001fda0003f05270 */
[----:B------:R-:W-:Y:S05]  /*2910*/  @!P0 BRA `(.L_x_57) ;  /* 0x00000000002c8947 */ /* 0x000fea0003800000 */
[----:B------:R-:W-:Y:S01]  /*2920*/  MOV R2, 0x0 ;  /* 0x0000000000027802 */ /* 0x000fe20000000f00 */
[----:B------:R0:W-:Y:S01]  /*2930*/  STL [R1], R0 ;  /* 0x0000000001007387 */ /* 0x0001e20000100800 */
[----:B------:R-:W1:Y:S01]  /*2940*/  LDCU.64 UR4, c[0x4][0x18] ;  /* 0x01000300ff0477ac */ /* 0x000e620008000a00 */
[----:B------:R-:W-:Y:S01]  /*2950*/  MOV R6, R34 ;  /* 0x0000002200067202 */ /* 0x000fe20000000f00 */
[----:B------:R-:W-:Y:S02]  /*2960*/  IMAD.MOV.U32 R7, RZ, RZ, R33 ;  /* 0x000000ffff077224 */ /* 0x000fe400078e0021 */
[----:B------:R-:W2:Y:S01]  /*2970*/  LDC.64 R2, c[0x4][R2] ;  /* 0x0100000002027b82 */ /* 0x000ea20000000a00 */
[----:B-1----:R-:W-:Y:S02]  /*2980*/  IMAD.U32 R4, RZ, RZ, UR4 ;  /* 0x00000004ff047e24 */ /* 0x002fe4000f8e00ff */
[----:B0-----:R-:W-:-:S07]  /*2990*/  IMAD.U32 R5, RZ, RZ, UR5 ;  /* 0x00000005ff057e24 */ /* 0x001fce000f8e00ff */
[----:B------:R-:W-:-:S07]  /*29a0*/  LEPC R20, `(.L_x_58) ;  /* 0x000000001014794e */ /* 0x000fce0000000000 */
[----:B--2---:R-:W-:Y:S05]  /*29b0*/  CALL.ABS.NOINC R2 ;  /* 0x0000000002007343 */ /* 0x004fea0003c00000 */
.L_x_58:
[----:B------:R-:W-:Y:S05]  /*29c0*/  BRA `(.L_x_59) ;  /* 0x0000000000207947 */ /* 0x000fea0003800000 */
.L_x_57:
        /* <DEDUP_REMOVED lines=8> */
.L_x_59:
[----:B------:R-:W-:Y:S05]  /*2a50*/  BSYNC.RECONVERGENT B6 ;  /* 0x0000000000067941 */ /* 0x000fea0003800200 */
.L_x_56:
        /* <DEDUP_REMOVED lines=18> */
.L_x_64:
[----:B------:R-:W-:-:S07]  /*2b80*/  VIADD R25, R25, 0x1 ;  /* 0x0000000119197836 */ /* 0x000fce0000000000 */
.L_x_63:
[----:B------:R-:W-:Y:S05]  /*2b90*/  BSYNC.RECONVERGENT B6 ;  /* 0x0000000000067941 */ /* 0x000fea0003800200 */
.L_x_62:
        /* <DEDUP_REMOVED lines=8> */
.L_x_65:
[----:B------:R-:W-:-:S07]  /*2c20*/  IADD3 R23, PT, PT, R23, 0x1, RZ ;  /* 0x0000000117177810 */ /* 0x000fce0007ffe0ff */
.L_x_61:
[----:B------:R-:W-:Y:S05]  /*2c30*/  BSYNC.RECONVERGENT B7 ;  /* 0x0000000000077941 */ /* 0x000fea0003800200 */
.L_x_60:
[----:B------:R-:W0:Y:S01]  /*2c40*/  LDS R0, [R17+0x4] ;  /* 0x0000040011007984 */ /* 0x000e220000000800 */
        /* <DEDUP_REMOVED lines=9> */
[----:B-1----:R-:W-:Y:S02]  /*2ce0*/  IMAD.U32 R4, RZ, RZ, UR4 ;  /* 0x00000004ff047e24 */ /* 0x002fe4000f8e00ff */
[----:B0-----:R-:W-:-:S07]  /*2cf0*/  IMAD.U32 R5, RZ, RZ, UR5 ;  /* 0x00000005ff057e24 */ /* 0x001fce000f8e00ff */
[----:B------:R-:W-:-:S07]  /*2d00*/  LEPC R20, `(.L_x_68) ;  /* 0x000000001014794e */ /* 0x000fce0000000000 */
[----:B--2---:R-:W-:Y:S05]  /*2d10*/  CALL.ABS.NOINC R2 ;  /* 0x0000000002007343 */ /* 0x004fea0003c00000 */
.L_x_68:
[----:B------:R-:W-:Y:S05]  /*2d20*/  BRA `(.L_x_69) ;  /* 0x0000000000207947 */ /* 0x000fea0003800000 */
.L_x_67:
        /* <DEDUP_REMOVED lines=8> */
.L_x_69:
[----:B------:R-:W-:Y:S05]  /*2db0*/  BSYNC.RECONVERGENT B6 ;  /* 0x0000000000067941 */ /* 0x000fea0003800200 */
.L_x_66:
[----:B------:R-:W0:Y:S01]  /*2dc0*/  LDCU UR4, c[0x0][0x3ac] ;  /* 0x00007580ff0477ac */ /* 0x000e220008000800 */
        /* <DEDUP_REMOVED lines=16> */
.L_x_74:
[----:B------:R-:W-:-:S07]  /*2ed0*/  VIADD R25, R25, 0x1 ;  /* 0x0000000119197836 */ /* 0x000fce0000000000 */
.L_x_73:
[----:B------:R-:W-:Y:S05]  /*2ee0*/  BSYNC.RECONVERGENT B6 ;  /* 0x0000000000067941 */ /* 0x000fea0003800200 */
.L_x_72:
        /* <DEDUP_REMOVED lines=8> */
.L_x_75:
[----:B------:R-:W-:-:S07]  /*2f70*/  VIADD R23, R23, 0x1 ;  /* 0x0000000117177836 */ /* 0x000fce0000000000 */
.L_x_71:
[----:B------:R-:W-:Y:S05]  /*2f80*/  BSYNC.RECONVERGENT B7 ;  /* 0x0000000000077941 */ /* 0x000fea0003800200 */
.L_x_70:
[----:B------:R-:W-:Y:S01]  /*2f90*/  ISETP.NE.AND P0, PT, R26, RZ, PT ;  /* 0x000000ff1a00720c */ /* 0x000fe20003f05270 */
[----:B------:R-:W-:Y:S02]  /*2fa0*/  VIADD R19, R19, 0x4 ;  /* 0x0000000413137836 */ /* 0x000fe40000000000 */
[----:B------:R-:W-:-:S10]  /*2fb0*/  VIADD R17, R17, 0x10 ;  /* 0x0000001011117836 */ /* 0x000fd40000000000 */
[----:B------:R-:W-:Y:S05]  /*2fc0*/  @P0 BRA `(.L_x_76) ;  /* 0xfffffff000880947 */ /* 0x000fea000383ffff */
[----:B------:R-:W-:Y:S05]  /*2fd0*/  BSYNC.RECONVERGENT B8 ;  /* 0x0000000000087941 */ /* 0x000fea0003800200 */
.L_x_35:
[----:B------:R-:W0:Y:S01]  /*2fe0*/  LDC R17, c[0x0][0x3a0] ;  /* 0x0000e800ff117b82 */ /* 0x000e220000000800 */
[----:B------:R-:W-:Y:S01]  /*2ff0*/  BSSY.RECONVERGENT B8, `(.L_x_34) ;  /* 0x00000a4000087945 */ /* 0x000fe20003800200 */
[----:B0-----:R-:W-:-:S04]  /*3000*/  LOP3.LUT R17, R17, 0x3, RZ, 0xc0, !PT ;  /* 0x0000000311117812 */ /* 0x001fc800078ec0ff */
[----:B------:R-:W-:-:S13]  /*3010*/  ISETP.NE.AND P0, PT, R17, RZ, PT ;  /* 0x000000ff1100720c */ /* 0x000fda0003f05270 */
[----:B------:R-:W-:Y:S05]  /*3020*/  @!P0 BRA `(.L_x_77) ;  /* 0x0000000800808947 */ /* 0x000fea0003800000 */
[----:B------:R-:W0:Y:S01]  /*3030*/  S2UR UR5, SR_CgaCtaId ;  /* 0x00000000000579c3 */ /* 0x000e220000008800 */
[----:B------:R-:W-:Y:S02]  /*3040*/  UMOV UR4, 0x400 ;  /* 0x0000040000047882 */ /* 0x000fe40000000000 */
[----:B0-----:R-:W-:-:S06]  /*3050*/  ULEA UR4, UR5, UR4, 0x18 ;  /* 0x0000000405047291 */ /* 0x001fcc000f8ec0ff */
[----:B------:R-:W-:-:S05]  /*3060*/  LEA R16, R22, UR4, 0x2 ;  /* 0x0000000416107c11 */ /* 0x000fca000f8e10ff */
[----:B------:R-:W0:Y:S02]  /*3070*/  LDS R0, [R16] ;  /* 0x0000000010007984 */ /* 0x000e240000000800 */
        /* <DEDUP_REMOVED lines=12> */
.L_x_79:
[----:B------:R-:W-:Y:S05]  /*3140*/  BRA `(.L_x_80) ;  /* 0x0000000000207947 */ /* 0x000fea0003800000 */
.L_x_78:
        /* <DEDUP_REMOVED lines=8> */
.L_x_80:
        /* <DEDUP_REMOVED lines=18> */
.L_x_85:
[----:B------:R-:W-:-:S07]  /*32f0*/  VIADD R25, R25, 0x1 ;  /* 0x0000000119197836 */ /* 0x000fce0000000000 */
.L_x_84:
[----:B------:R-:W-:Y:S05]  /*3300*/  BSYNC.RECONVERGENT B6 ;  /* 0x0000000000067941 */ /* 0x000fea0003800200 */
.L_x_83:
        /* <DEDUP_REMOVED lines=8> */
.L_x_86:
[----:B------:R-:W-:-:S07]  /*3390*/  VIADD R23, R23, 0x1 ;  /* 0x0000000117177836 */ /* 0x000fce0000000000 */
.L_x_82:
[----:B------:R-:W-:Y:S05]  /*33a0*/  BSYNC.RECONVERGENT B7 ;  /* 0x0000000000077941 */ /* 0x000fea0003800200 */
.L_x_81:
[----:B------:R-:W-:-:S13]  /*33b0*/  ISETP.NE.AND P0, PT, R17, 0x1, PT ;  /* 0x000000011100780c */ /* 0x000fda0003f05270 */
[----:B------:R-:W-:Y:S05]  /*33c0*/  @!P0 BRA `(.L_x_77) ;  /* 0x0000000400988947 */ /* 0x000fea0003800000 */
[----:B------:R-:W0:Y:S02]  /*33d0*/  LDS R0, [R16+0x4] ;  /* 0x0000040010007984 */ /* 0x000e240000000800 */
        /* <DEDUP_REMOVED lines=12> */
.L_x_88:
[----:B------:R-:W-:Y:S05]  /*34a0*/  BRA `(.L_x_89) ;  /* 0x0000000000207947 */ /* 0x000fea0003800000 */
.L_x_87:
        /* <DEDUP_REMOVED lines=8> */
.L_x_89:
        /* <DEDUP_REMOVED lines=18> */
.L_x_94:
[----:B------:R-:W-:-:S07]  /*3650*/  VIADD R25, R25, 0x1 ;  /* 0x0000000119197836 */ /* 0x000fce0000000000 */
.L_x_93:
[----:B------:R-:W-:Y:S05]  /*3660*/  BSYNC.RECONVERGENT B6 ;  /* 0x0000000000067941 */ /* 0x000fea0003800200 */
.L_x_92:
        /* <DEDUP_REMOVED lines=8> */
.L_x_95:
[----:B------:R-:W-:-:S07]  /*36f0*/  IADD3 R23, PT, PT, R23, 0x1, RZ ;  /* 0x0000000117177810 */ /* 0x000fce0007ffe0ff */
.L_x_91:
[----:B------:R-:W-:Y:S05]  /*3700*/  BSYNC.RECONVERGENT B7 ;  /* 0x0000000000077941 */ /* 0x000fea0003800200 */
.L_x_90:
        /* <DEDUP_REMOVED lines=8> */
[----:B------:R-:W-:Y:S01]  /*3790*/  IMAD.MOV.U32 R6, RZ, RZ, R34 ;  /* 0x000000ffff067224 */ /* 0x000fe200078e0022 */
[----:B------:R0:W2:Y:S01]  /*37a0*/  LDC.64 R2, c[0x4][R0] ;  /* 0x0100000000027b82 */ /* 0x0000a20000000a00 */
[----:B------:R-:W-:Y:S02]  /*37b0*/  IMAD.MOV.U32 R7, RZ, RZ, R33 ;  /* 0x000000ffff077224 */ /* 0x000fe400078e0021 */
[----:B-1----:R-:W-:Y:S02]  /*37c0*/  IMAD.U32 R4, RZ, RZ, UR4 ;  /* 0x00000004ff047e24 */ /* 0x002fe4000f8e00ff */
[----:B0-----:R-:W-:-:S07]  /*37d0*/  IMAD.U32 R5, RZ, RZ, UR5 ;  /* 0x00000005ff057e24 */ /* 0x001fce000f8e00ff */
[----:B------:R-:W-:-:S07]  /*37e0*/  LEPC R20, `(.L_x_97) ;  /* 0x000000001014794e */ /* 0x000fce0000000000 */
[----:B--2---:R-:W-:Y:S05]  /*37f0*/  CALL.ABS.NOINC R2 ;  /* 0x0000000002007343 */ /* 0x004fea0003c00000 */
.L_x_97:
[----:B------:R-:W-:Y:S05]  /*3800*/  BRA `(.L_x_98) ;  /* 0x0000000000207947 */ /* 0x000fea0003800000 */
.L_x_96:
[----:B------:R-:W-:Y:S01]  /*3810*/  MOV R0, 0x0 ;  /* 0x0000000000007802 */ /* 0x000fe20000000f00 */
[----:B------:R-:W0:Y:S01]  /*3820*/  LDCU.64 UR4, c[0x4][0x10] ;  /* 0x01000200ff0477ac */ /* 0x000e220008000a00 */
[----:B------:R-:W-:Y:S02]  /*3830*/  CS2R R6, SRZ ;  /* 0x0000000000067805 */ /* 0x000fe4000001ff00 */
[----:B------:R1:W2:Y:S01]  /*3840*/  LDC.64 R2, c[0x4][R0] ;  /* 0x0100000000027b82 */ /* 0x0002a20000000a00 */
[----:B0-----:R-:W-:Y:S01]  /*3850*/  MOV R4, UR4 ;  /* 0x0000000400047c02 */ /* 0x001fe20008000f00 */
[----:B-1----:R-:W-:-:S07]  /*3860*/  IMAD.U32 R5, RZ, RZ, UR5 ;  /* 0x00000005ff057e24 */ /* 0x002fce000f8e00ff */
[----:B------:R-:W-:-:S07]  /*3870*/  LEPC R20, `(.L_x_98) ;  /* 0x000000001014794e */ /* 0x000fce0000000000 */
[----:B--2---:R-:W-:Y:S05]  /*3880*/  CALL.ABS.NOINC R2 ;  /* 0x0000000002007343 */ /* 0x004fea0003c00000 */
.L_x_98:
[----:B------:R-:W0:Y:S01]  /*3890*/  LDCU UR4, c[0x0][0x3ac] ;  /* 0x00007580ff0477ac */ /* 0x000e220008000800 */
        /* <DEDUP_REMOVED lines=10> */
[----:B------:R-:W-:Y:S02]  /*3940*/  CS2R R6, SRZ ;  /* 0x0000000000067805 */ /* 0x000fe4000001ff00 */
[----:B------:R1:W2:Y:S01]  /*3950*/  LDC.64 R2, c[0x4][R0] ;  /* 0x0100000000027b82 */ /* 0x0002a20000000a00 */
[----:B0-----:R-:W-:Y:S02]  /*3960*/  IMAD.U32 R4, RZ, RZ, UR4 ;  /* 0x00000004ff047e24 */ /* 0x001fe4000f8e00ff */
[----:B-1----:R-:W-:-:S07]  /*3970*/  IMAD.U32 R5, RZ, RZ, UR5 ;  /* 0x00000005ff057e24 */ /* 0x002fce000f8e00ff */
[----:B------:R-:W-:-:S07]  /*3980*/  LEPC R20, `(.L_x_100) ;  /* 0x000000001014794e */ /* 0x000fce0000000000 */
[----:B--2---:R-:W-:Y:S05]  /*3990*/  CALL.ABS.NOINC R2 ;  /* 0x0000000002007343 */ /* 0x004fea0003c00000 */
.L_x_100:
[----:B------:R-:W-:Y:S05]  /*39a0*/  BSYNC.RECONVERGENT B6 ;  /* 0x0000000000067941 */ /* 0x000fea0003800200 */
.L_x_99:
        /* <DEDUP_REMOVED lines=8> */
.L_x_77:
[----:B------:R-:W-:Y:S05]  /*3a30*/  BSYNC.RECONVERGENT B8 ;  /* 0x0000000000087941 */ /* 0x000fea0003800200 */
.L_x_34:
        /* <DEDUP_REMOVED lines=8> */
.L_x_31:
[----:B------:R-:W-:Y:S05]  /*3ac0*/  BSYNC.RECONVERGENT B9 ;  /* 0x0000000000097941 */ /* 0x000fea0003800200 */
.L_x_30:
[----:B------:R-:W0:Y:S01]  /*3ad0*/  LDCU UR4, c[0x0][0x3ac] ;  /* 0x00007580ff0477ac */ /* 0x000e220008000800 */
[----:B------:R-:W-:Y:S01]  /*3ae0*/  VIADD R38, R38, 0x1 ;  /* 0x0000000126267836 */ /* 0x000fe20000000000 */
[C---:B------:R-:W-:Y:S01]  /*3af0*/  ISETP.GE.AND P0, PT, R36.reuse, UR41, PT ;  /* 0x0000002924007c0c */ /* 0x040fe2000bf06270 */
[----:B------:R-:W0:Y:S01]  /*3b00*/  LDCU UR5, c[0x0][0x3b0] ;  /* 0x00007600ff0577ac */ /* 0x000e220008000800 */
[----:B------:R-:W-:-:S11]  /*3b10*/  IADD3 R0, PT, PT, R36, 0x1, RZ ;  /* 0x0000000124007810 */ /* 0x000fd60007ffe0ff */
[----:B------:R-:W-:-:S04]  /*3b20*/  @P0 IMAD.MOV R0, RZ, RZ, R36 ;  /* 0x000000ffff000224 */ /* 0x000fc800078e0224 */
[----:B------:R-:W-:Y:S01]  /*3b30*/  IMAD.MOV.U32 R36, RZ, RZ, R0 ;  /* 0x000000ffff247224 */ /* 0x000fe200078e0000 */
[----:B0-----:R-:W-:-:S06]  /*3b40*/  UIADD3 UR4, UPT, UPT, UR4, -0x1, UR5 ;  /* 0xffffffff04047890 */ /* 0x001fcc000fffe005 */
[----:B------:R-:W-:-:S13]  /*3b50*/  ISETP.NE.AND P1, PT, R38, UR4, PT ;  /* 0x0000000426007c0c */ /* 0x000fda000bf25270 */
[----:B------:R-:W-:Y:S05]  /*3b60*/  @P1 BRA `(.L_x_101) ;  /* 0xffffffc400b01947 */ /* 0x000fea000383ffff */
.L_x_1:
[----:B------:R-:W-:Y:S05]  /*3b70*/  BSYNC.RECONVERGENT B10 ;  /* 0x00000000000a7941 */ /* 0x000fea0003800200 */
.L_x_0:
[----:B------:R-:W-:Y:S01]  /*3b80*/  UISETP.GE.U32.AND UP0, UPT, UR39, 0x2, UPT ;  /* 0x000000022700788c */ /* 0x000fe2000bf06070 */
[----:B------:R-:W-:-:S08]  /*3b90*/  ISETP.NE.AND P1, PT, R24, RZ, PT ;  /* 0x000000ff1800720c */ /* 0x000fd00003f25270 */
[----:B------:R-:W-:Y:S05]  /*3ba0*/  BRA.U !UP0, `(.L_x_102) ;  /* 0x00000001084c7547 */ /* 0x000fea000b800000 */
[----:B------:R-:W-:-:S07]  /*3bb0*/  IMAD.U32 R3, RZ, RZ, UR39 ;  /* 0x00000027ff037e24 */ /* 0x000fce000f8e00ff */
.L_x_103:
[--C-:B------:R-:W-:Y:S01]  /*3bc0*/  IMAD.MOV.U32 R4, RZ, RZ, R3.reuse ;  /* 0x000000ffff047224 */ /* 0x100fe200078e0003 */
[----:B------:R-:W-:Y:S01]  /*3bd0*/  SHF.R.U32.HI R3, RZ, 0x1, R3 ;  /* 0x00000001ff037819 */ /* 0x000fe20000011603 */
[----:B------:R-:W-:Y:S05]  /*3be0*/  WARPSYNC.ALL ;  /* 0x0000000000007948 */ /* 0x000fea0003800000 */
[----:B------:R-:W-:Y:S02]  /*3bf0*/  IADD3 R0, PT, PT, R3, R24, RZ ;  /* 0x0000001803007210 */ /* 0x000fe40007ffe0ff */
[----:B------:R-:W-:Y:S02]  /*3c00*/  LEA R6, R24, UR38, 0x2 ;  /* 0x0000002618067c11 */ /* 0x000fe4000f8e10ff */
[----:B------:R-:W-:-:S04]  /*3c10*/  ISETP.GE.U32.AND P0, PT, R0, UR39, PT ;  /* 0x0000002700007c0c */ /* 0x000fc8000bf06070 */
[----:B------:R-:W-:-:S13]  /*3c20*/  ISETP.GE.U32.OR P0, PT, R24, R3, P0 ;  /* 0x000000031800720c */ /* 0x000fda0000706470 */
[----:B------:R-:W-:Y:S01]  /*3c30*/  @!P0 IMAD R2, R3, 0x4, R6 ;  /* 0x0000000403028824 */ /* 0x000fe200078e0206 */
[----:B------:R-:W0:Y:S05]  /*3c40*/  @!P0 LDS R0, [R6] ;  /* 0x0000000006008984 */ /* 0x000e2a0000000800 */
[----:B------:R-:W1:Y:S01]  /*3c50*/  @!P0 LDS R2, [R2] ;  /* 0x0000000002028984 */ /* 0x000e620000000800 */
[----:B0-----:R-:W-:Y:S02]  /*3c60*/  @!P0 I2FP.F32.S32 R0, R0 ;  /* 0x0000000000008245 */ /* 0x001fe40000201400 */
[----:B-1----:R-:W-:-:S04]  /*3c70*/  @!P0 I2FP.F32.S32 R5, R2 ;  /* 0x0000000200058245 */ /* 0x002fc80000201400 */
[----:B------:R-:W-:-:S06]  /*3c80*/  @!P0 FMNMX R0, R0, R5, !PT ;  /* 0x0000000500008209 */ /* 0x000fcc0007800000 */
[----:B------:R-:W0:Y:S02]  /*3c90*/  @!P0 F2I.TRUNC.NTZ R0, R0 ;  /* 0x0000000000008305 */ /* 0x000e24000020f100 */
[----:B0-----:R0:W-:Y:S01]  /*3ca0*/  @!P0 STS [R6], R0 ;  /* 0x0000000006008388 */ /* 0x0011e20000000800 */
[----:B------:R-:W-:Y:S01]  /*3cb0*/  BAR.SYNC.DEFER_BLOCKING 0x0 ;  /* 0x0000000000007b1d */ /* 0x000fe20000010000 */
[----:B------:R-:W-:-:S13]  /*3cc0*/  ISETP.GT.U32.AND P0, PT, R4, 0x3, PT ;  /* 0x000000030400780c */ /* 0x000fda0003f04070 */
[----:B0-----:R-:W-:Y:S05]  /*3cd0*/  @P0 BRA `(.L_x_103) ;  /* 0xfffffffc00b80947 */ /* 0x001fea000383ffff */
.L_x_102:
[----:B------:R-:W-:Y:S05]  /*3ce0*/  @P1 EXIT ;  /* 0x000000000000194d */ /* 0x000fea0003800000 */
[----:B------:R-:W0:Y:S01]  /*3cf0*/  LDS R5, [UR38] ;  /* 0x00000026ff057984 */ /* 0x000e220008000800 */
[----:B------:R-:W0:Y:S03]  /*3d00*/  LDC.64 R2, c[0x0][0x390] ;  /* 0x0000e400ff027b82 */ /* 0x000e260000000a00 */
[----:B0-----:R-:W-:Y:S01]  /*3d10*/  REDG.E.MAX.S32.STRONG.GPU desc[UR36][R2.64], R5 ;  /* 0x000000050200798e */ /* 0x001fe2000d12e324 */
[----:B------:R-:W-:Y:S05]  /*3d20*/  EXIT ;  /* 0x000000000000794d */ /* 0x000fea0003800000 */
.L_x_21:
[----:B------:R-:W-:Y:S01]  /*3d30*/  IMAD.MOV.U32 R25, RZ, RZ, R18 ;  /* 0x000000ffff197224 */ /* 0x000fe200078e0012 */
[----:B------:R-:W-:Y:S01]  /*3d40*/  MOV R0, 0x0 ;  /* 0x0000000000007802 */ /* 0x000fe20000000f00 */
[----:B------:R0:W-:Y:S01]  /*3d50*/  STL [R1+0x8], R19 ;  /* 0x0000081301007387 */ /* 0x0001e20000100800 */
[----:B------:R-:W1:Y:S01]  /*3d60*/  LDCU.64 UR4, c[0x4][0x30] ;  /* 0x01000600ff0477ac */ /* 0x000e620008000a00 */
[----:B------:R-:W-:Y:S01]  /*3d70*/  MOV R6, R34 ;  /* 0x0000002200067202 */ /* 0x000fe20000000f00 */
[----:B------:R0:W2:Y:S01]  /*3d80*/  LDC.64 R2, c[0x4][R0] ;  /* 0x0100000000027b82 */ /* 0x0000a20000000a00 */
[----:B------:R0:W-:Y:S01]  /*3d90*/  STL.64 [R1], R24 ;  /* 0x0000001801007387 */ /* 0x0001e20000100a00 */
[----:B------:R-:W-:Y:S02]  /*3da0*/  IMAD.MOV.U32 R7, RZ, RZ, R33 ;  /* 0x000000ffff077224 */ /* 0x000fe400078e0021 */
[----:B-1----:R-:W-:Y:S02]  /*3db0*/  IMAD.U32 R4, RZ, RZ, UR4 ;  /* 0x00000004ff047e24 */ /* 0x002fe4000f8e00ff */
[----:B0-----:R-:W-:-:S07]  /*3dc0*/  IMAD.U32 R5, RZ, RZ, UR5 ;  /* 0x00000005ff057e24 */ /* 0x001fce000f8e00ff */
[----:B------:R-:W-:-:S07]  /*3dd0*/  LEPC R20, `(.L_x_104) ;  /* 0x000000001014794e */ /* 0x000fce0000000000 */
[----:B--2---:R-:W-:Y:S05]  /*3de0*/  CALL.ABS.NOINC R2 ;  /* 0x0000000002007343 */ /* 0x004fea0003c00000 */
.L_x_104:
[----:B------:R-:W0:Y:S01]  /*3df0*/  LDC.64 R2, c[0x0][0x398] ;  /* 0x0000e600ff027b82 */ /* 0x000e220000000a00 */
[----:B------:R-:W-:-:S05]  /*3e00*/  IMAD.MOV.U32 R5, RZ, RZ, -0x1 ;  /* 0xffffffffff057424 */ /* 0x000fca00078e00ff */
[----:B0-----:R-:W-:Y:S01]  /*3e10*/  STG.E desc[UR36][R2.64], R5 ;  /* 0x0000000502007986 */ /* 0x001fe2000c101924 */
[----:B------:R-:W-:Y:S05]  /*3e20*/  EXIT ;  /* 0x000000000000794d */ /* 0x000fea0003800000 */
.L_x_17:
[----:B------:R-:W0:Y:S01]  /*3e30*/  LDC.64 R2, c[0x0][0x398] ;  /* 0x0000e600ff027b82 */ /* 0x000e220000000a00 */
[----:B------:R-:W-:-:S05]  /*3e40*/  IMAD.MOV.U32 R5, RZ, RZ, -0x1 ;  /* 0xffffffffff057424 */ /* 0x000fca00078e00ff */
[----:B0-----:R-:W-:Y:S01]  /*3e50*/  STG.E desc[UR36][R2.64], R5 ;  /* 0x0000000502007986 */ /* 0x001fe2000c101924 */
[----:B------:R-:W-:Y:S05]  /*3e60*/  EXIT ;  /* 0x000000000000794d */ /* 0x000fea0003800000 */
.L_x_105:
[----:B------:R-:W-:-:S00]  /*3e70*/  BRA `(.L_x_105) ;  /* 0xfffffffc00fc7947 */ /* 0x000fc0000383ffff */
[----:B------:R-:W-:-:S00]  /*3e80*/  NOP ;  /* 0x0000000000007918 */ /* 0x000fc00000000000 */
[----:B------:R-:W-:-:S00]  /*3e90*/  NOP ;  /* 0x0000000000007918 */ /* 0x000fc00000000000 */
[----:B------:R-:W-:-:S00]  /*3ea0*/  NOP ;  /* 0x0000000000007918 */ /* 0x000fc00000000000 */
[----:B------:R-:W-:-:S00]  /*3eb0*/  NOP ;  /* 0x0000000000007918 */ /* 0x000fc00000000000 */
[----:B------:R-:W-:-:S00]  /*3ec0*/  NOP ;  /* 0x0000000000007918 */ /* 0x000fc00000000000 */
[----:B------:R-:W-:-:S00]  /*3ed0*/  NOP ;  /* 0x0000000000007918 */ /* 0x000fc00000000000 */
[----:B------:R-:W-:-:S00]  /*3ee0*/  NOP ;  /* 0x0000000000007918 */ /* 0x000fc00000000000 */
[----:B------:R-:W-:-:S00]  /*3ef0*/  NOP ;  /* 0x0000000000007918 */ /* 0x000fc00000000000 */
.L_x_106:


//--------------------- .nv.global.init           --------------------------
	.section	.nv.global.init,"aw",@progbits
.nv.global.init:
	.type		$str$4,@object
	.size		$str$4,($str$3 - $str$4)
$str$4:
        /*0000*/ 	.byte	0x7c, 0x00
	.type		$str$3,@object
	.size		$str$3,($str$2 - $str$3)
$str$3:
        /*0002*/ 	.byte	0x0a, 0x00
	.type		$str$2,@object
	.size		$str$2,($str$1 - $str$2)
$str$2:
        /*0004*/ 	.byte	0x25, 0x64, 0x2c, 0x00
	.type		$str$1,@object
	.size		$str$1,($str$12 - $str$1)
$str$1:
        /*0008*/ 	.byte	0x2d, 0xe2, 0x88, 0x9e, 0x2c, 0x00
	.type		$str$12,@object
	.size		$str$12,($str - $str$12)
$str$12:
        /*000e*/ 	.byte	0x63, 0x75, 0x72, 0x5f, 0x61, 0x6e, 0x74, 0x64, 0x5f, 0x6e, 0x75, 0x6d, 0x3a, 0x20, 0x25, 0x64
        /*001e*/ 	.byte	0x0a, 0x00
	.type		$str,@object
	.size		$str,($str$11 - $str)
$str:
        /*0020*/ 	.byte	0x0a, 0x5f, 0x5f, 0x5f, 0x5f, 0x5f, 0x5f, 0x5f, 0x5f, 0x5f, 0x5f, 0x5f, 0x5f, 0x5f, 0x5f, 0x5f
        /*0030*/ 	.byte	0x5f, 0x5f, 0x5f, 0x5f, 0x5f, 0x5f, 0x5f, 0x5f, 0x5f, 0x5f, 0x5f, 0x5f, 0x5f, 0x0a, 0x00
	.type		$str$11,@object
	.size		$str$11,($str$5 - $str$11)
$str$11:
        /*003f*/ 	.byte	0x6f, 0x75, 0x74, 0x20, 0x6f, 0x66, 0x20, 0x62, 0x6f, 0x75, 0x6e, 0x64, 0x73, 0x20, 0x69, 0x79
        /*004f*/ 	.byte	0x20, 0x3d, 0x20, 0x25, 0x64, 0x2c, 0x20, 0x69, 0x78, 0x20, 0x3d, 0x20, 0x25, 0x64, 0x0a, 0x00
	.type		$str$5,@object
	.size		$str$5,($str$8 - $str$5)
$str$5:
        /*005f*/ 	.byte	0x5b, 0x6d, 0x5f, 0x67, 0x65, 0x74, 0x20, 0x74, 0x68, 0x72, 0x65, 0x61, 0x64, 0x20, 0x25, 0x64
        /*006f*/ 	.byte	0x5d, 0x20, 0x6f, 0x75, 0x74, 0x20, 0x6f, 0x66, 0x20, 0x62, 0x6f, 0x75, 0x6e, 0x64, 0x73, 0x20
        /*007f*/ 	.byte	0x73, 0x65, 0x74, 0x20, 0x69, 0x79, 0x3a, 0x20, 0x25, 0x64, 0x2c, 0x20, 0x69, 0x78, 0x3a, 0x20
        /*008f*/ 	.byte	0x25, 0x64, 0x0a, 0x00
	.type		$str$8,@object
	.size		$str$8,($str$10 - $str$8)
$str$8:
        /*0093*/ 	.byte	0x5b, 0x6d, 0x5f, 0x73, 0x65, 0x74, 0x20, 0x74, 0x68, 0x72, 0x65, 0x61, 0x64, 0x20, 0x25, 0x64
        /*00a3*/ 	.byte	0x5d, 0x20, 0x6f, 0x75, 0x74, 0x20, 0x6f, 0x66, 0x20, 0x62, 0x6f, 0x75, 0x6e, 0x64, 0x73, 0x20
        /*00b3*/ 	.byte	0x73, 0x65, 0x74, 0x20, 0x69, 0x79, 0x3a, 0x20, 0x25, 0x64, 0x2c, 0x20, 0x69, 0x78, 0x3a, 0x20
        /*00c3*/ 	.byte	0x25, 0x64, 0x0a, 0x00
	.type		$str$10,@object
	.size		$str$10,($str$7 - $str$10)
$str$10:
        /*00c7*/ 	.byte	0x5b, 0x6d, 0x5f, 0x73, 0x65, 0x74, 0x20, 0x74, 0x68, 0x72, 0x65, 0x61, 0x64, 0x20, 0x25, 0x64
        /*00d7*/ 	.byte	0x5d, 0x20, 0x73, 0x65, 0x74, 0x74, 0x69, 0x6e, 0x67, 0x20, 0x76, 0x61, 0x6c, 0x3a, 0x20, 0x25
        /*00e7*/ 	.byte	0x64, 0x2c, 0x20, 0x69, 0x79, 0x3a, 0x25, 0x64, 0x2c, 0x20, 0x69, 0x78, 0x3a, 0x25, 0x64, 0x2c
        /*00f7*/ 	.byte	0x20, 0x61, 0x74, 0x20, 0x69, 0x6e, 0x64, 0x65, 0x78, 0x3a, 0x20, 0x25, 0x64, 0x20, 0x6f, 0x6e
        /*0107*/ 	.byte	0x20, 0x6d, 0x61, 0x74, 0x72, 0x69, 0x78, 0x20, 0x25, 0x64, 0x0a, 0x00
	.type		$str$7,@object
	.size		$str$7,(.L_6 - $str$7)
$str$7:
        /*0113*/ 	.byte	0x5b, 0x6d, 0x5f, 0x67, 0x65, 0x74, 0x20, 0x74, 0x68, 0x72, 0x65, 0x61, 0x64, 0x20, 0x25, 0x64
        /*0123*/ 	.byte	0x5d, 0x20, 0x67, 0x65, 0x74, 0x74, 0x69, 0x6e, 0x67, 0x20, 0x76, 0x61, 0x6c, 0x3a, 0x20, 0x25
        /*0133*/ 	.byte	0x64, 0x2c, 0x20, 0x61, 0x74, 0x20, 0x69, 0x79, 0x3a, 0x25, 0x64, 0x2c, 0x20, 0x69, 0x78, 0x3a
        /*0143*/ 	.byte	0x25, 0x64, 0x2c, 0x20, 0x6f, 0x6e, 0x20, 0x6d, 0x61, 0x74, 0x72, 0x69, 0x78, 0x3a, 0x20, 0x25
        /*0153*/ 	.byte	0x64, 0x2c, 0x20, 0x61, 0x74, 0x20, 0x69, 0x6e, 0x64, 0x65, 0x78, 0x3a, 0x20, 0x25, 0x64, 0x0a
        /*0163*/ 	.byte	0x00
.L_6:


//--------------------- .nv.shared._Z8alignGPUPcS_PiS0_iiiiiiiii --------------------------
	.section	.nv.shared._Z8alignGPUPcS_PiS0_iiiiiiiii,"aw",@nobits
	.sectionflags	@""
	.align	16
	.zero		1024


//--------------------- .nv.shared.reserved.0     --------------------------
	.section	.nv.shared.reserved.0,"aw",@nobits
	.weak		__nv_reservedSMEM_offset_0_alias
	.size		__nv_reservedSMEM_offset_0_alias, 0, 64
	.other		__nv_reservedSMEM_offset_0_alias,@"STO_CUDA_RESERVED_SHARED STV_DEFAULT"
__nv_reservedSMEM_offset_0_alias:
	.zero		0
	.zero		64


//--------------------- .nv.constant0._Z8alignGPUPcS_PiS0_iiiiiiiii --------------------------
	.section	.nv.constant0._Z8alignGPUPcS_PiS0_iiiiiiiii,"a",@progbits
	.sectionflags	@""
	.align	4
.nv.constant0._Z8alignGPUPcS_PiS0_iiiiiiiii:
	.zero		964


//--------------------- SYMBOLS --------------------------

	.type		.nv.reservedSmem.offset0,@object
	.size		.nv.reservedSmem.offset0,0x4
	.type		.nv.reservedSmem.cap,@object
	.size		.nv.reservedSmem.cap,0x4
	.type		vprintf,@function
